//
// Generated by NVIDIA NVVM Compiler
//
// Compiler Build ID: CL-36424714
// Cuda compilation tools, release 13.0, V13.0.88
// Based on NVVM 20.0.0
//

.version 9.0
.target sm_100
.address_size 64

	// .globl	_Z4compPjS_mPf
.extern .func  (.param .b32 func_retval0) vprintf
(
	.param .b64 vprintf_param_0,
	.param .b64 vprintf_param_1
)
;
.global .align 1 .b8 $str[33] = {42, 42, 42, 32, 118, 97, 108, 91, 37, 100, 93, 32, 61, 32, 37, 100, 44, 32, 112, 111, 115, 91, 37, 100, 93, 32, 61, 32, 37, 100, 32, 10};
.global .align 1 .b8 $str$1[22] = {42, 42, 42, 32, 98, 108, 111, 99, 107, 68, 105, 109, 46, 120, 32, 61, 32, 37, 100, 32, 10};
.global .align 1 .b8 $str$2[35] = {32, 32, 32, 32, 42, 32, 118, 97, 108, 91, 37, 100, 93, 32, 61, 32, 37, 100, 44, 32, 112, 111, 115, 91, 37, 100, 93, 32, 61, 32, 37, 100, 32, 10};
.global .align 1 .b8 $str$3[45] = {118, 97, 108, 91, 37, 100, 93, 32, 61, 32, 118, 97, 108, 91, 37, 100, 93, 32, 43, 32, 118, 97, 108, 91, 37, 100, 93, 32, 61, 32, 37, 100, 32, 43, 32, 37, 100, 32, 61, 32, 37, 100, 32, 10};
.global .align 1 .b8 $str$4[15] = {116, 116, 116, 58, 32, 37, 100, 32, 45, 32, 37, 100, 32, 10};
.global .align 1 .b8 $str$5[10] = {32, 37, 53, 100, 32, 58, 32, 32, 32};
.global .align 1 .b8 $str$6[2] = {32};
.global .align 1 .b8 $str$7[5] = {32, 32, 37, 100};
.global .align 1 .b8 $str$8[2] = {10};

.visible .entry _Z4compPjS_mPf(
	.param .u64 .ptr .align 1 _Z4compPjS_mPf_param_0,
	.param .u64 .ptr .align 1 _Z4compPjS_mPf_param_1,
	.param .u64 _Z4compPjS_mPf_param_2,
	.param .u64 .ptr .align 1 _Z4compPjS_mPf_param_3
)
{
	.reg .pred 	%p<26>;
	.reg .b32 	%r<157>;
	.reg .b32 	%f<2>;
	.reg .b64 	%rd<72>;

	ld.param.u64 	%rd14, [_Z4compPjS_mPf_param_0];
	ld.param.u64 	%rd15, [_Z4compPjS_mPf_param_1];
	ld.param.u64 	%rd12, [_Z4compPjS_mPf_param_2];
	ld.param.u64 	%rd13, [_Z4compPjS_mPf_param_3];
	cvta.to.global.u64 	%rd1, %rd15;
	cvta.to.global.u64 	%rd2, %rd14;
	cvt.u32.u64 	%r128, %rd12;
	add.s32 	%r127, %r128, -1;
$L__BB0_1:
	mov.u32 	%r4, %r128;
	mov.u32 	%r130, %r127;
	add.s32 	%r128, %r4, -1;
	mul.wide.s32 	%rd16, %r128, 4;
	add.s64 	%rd17, %rd2, %rd16;
	ld.global.u32 	%r75, [%rd17];
	setp.ne.s32 	%p1, %r75, 0;
	add.s32 	%r127, %r130, -1;
	@%p1 bra 	$L__BB0_1;
	setp.eq.s32 	%p2, %r128, 0;
	mov.b32 	%r156, 0;
	@%p2 bra 	$L__BB0_44;
	add.s32 	%r149, %r4, -2;
	and.b32  	%r8, %r128, 7;
	setp.lt.u32 	%p3, %r149, 7;
	mov.u32 	%r156, %r128;
	@%p3 bra 	$L__BB0_23;
	and.b32  	%r78, %r130, -8;
	neg.s32 	%r129, %r78;
	add.s64 	%rd3, %rd2, -12;
	add.s64 	%rd4, %rd1, -12;
	mov.u32 	%r156, %r128;
$L__BB0_5:
	.pragma "nounroll";
	mul.wide.s32 	%rd18, %r149, 4;
	add.s64 	%rd5, %rd4, %rd18;
	add.s64 	%rd6, %rd3, %rd18;
	ld.global.u32 	%r14, [%rd6+12];
	setp.eq.s32 	%p4, %r14, 0;
	@%p4 bra 	$L__BB0_7;
	mul.wide.s32 	%rd19, %r156, 4;
	add.s64 	%rd20, %rd2, %rd19;
	ld.global.u32 	%r79, [%rd20];
	st.global.u32 	[%rd6+12], %r79;
	st.global.u32 	[%rd20], %r14;
	ld.global.u32 	%r80, [%rd5+12];
	add.s64 	%rd21, %rd1, %rd19;
	ld.global.u32 	%r81, [%rd21];
	st.global.u32 	[%rd5+12], %r81;
	st.global.u32 	[%rd21], %r80;
	add.s32 	%r156, %r156, -1;
$L__BB0_7:
	ld.global.u32 	%r17, [%rd6+8];
	setp.eq.s32 	%p5, %r17, 0;
	@%p5 bra 	$L__BB0_9;
	mul.wide.s32 	%rd22, %r156, 4;
	add.s64 	%rd23, %rd2, %rd22;
	ld.global.u32 	%r82, [%rd23];
	st.global.u32 	[%rd6+8], %r82;
	st.global.u32 	[%rd23], %r17;
	ld.global.u32 	%r83, [%rd5+8];
	add.s64 	%rd24, %rd1, %rd22;
	ld.global.u32 	%r84, [%rd24];
	st.global.u32 	[%rd5+8], %r84;
	st.global.u32 	[%rd24], %r83;
	add.s32 	%r156, %r156, -1;
$L__BB0_9:
	ld.global.u32 	%r20, [%rd6+4];
	setp.eq.s32 	%p6, %r20, 0;
	@%p6 bra 	$L__BB0_11;
	mul.wide.s32 	%rd25, %r156, 4;
	add.s64 	%rd26, %rd2, %rd25;
	ld.global.u32 	%r85, [%rd26];
	st.global.u32 	[%rd6+4], %r85;
	st.global.u32 	[%rd26], %r20;
	ld.global.u32 	%r86, [%rd5+4];
	add.s64 	%rd27, %rd1, %rd25;
	ld.global.u32 	%r87, [%rd27];
	st.global.u32 	[%rd5+4], %r87;
	st.global.u32 	[%rd27], %r86;
	add.s32 	%r156, %r156, -1;
$L__BB0_11:
	ld.global.u32 	%r23, [%rd6];
	setp.eq.s32 	%p7, %r23, 0;
	@%p7 bra 	$L__BB0_13;
	mul.wide.s32 	%rd28, %r156, 4;
	add.s64 	%rd29, %rd2, %rd28;
	ld.global.u32 	%r88, [%rd29];
	st.global.u32 	[%rd6], %r88;
	st.global.u32 	[%rd29], %r23;
	ld.global.u32 	%r89, [%rd5];
	add.s64 	%rd30, %rd1, %rd28;
	ld.global.u32 	%r90, [%rd30];
	st.global.u32 	[%rd5], %r90;
	st.global.u32 	[%rd30], %r89;
	add.s32 	%r156, %r156, -1;
$L__BB0_13:
	ld.global.u32 	%r26, [%rd6+-4];
	setp.eq.s32 	%p8, %r26, 0;
	@%p8 bra 	$L__BB0_15;
	mul.wide.s32 	%rd31, %r156, 4;
	add.s64 	%rd32, %rd2, %rd31;
	ld.global.u32 	%r91, [%rd32];
	st.global.u32 	[%rd6+-4], %r91;
	st.global.u32 	[%rd32], %r26;
	ld.global.u32 	%r92, [%rd5+-4];
	add.s64 	%rd33, %rd1, %rd31;
	ld.global.u32 	%r93, [%rd33];
	st.global.u32 	[%rd5+-4], %r93;
	st.global.u32 	[%rd33], %r92;
	add.s32 	%r156, %r156, -1;
$L__BB0_15:
	ld.global.u32 	%r29, [%rd6+-8];
	setp.eq.s32 	%p9, %r29, 0;
	@%p9 bra 	$L__BB0_17;
	mul.wide.s32 	%rd34, %r156, 4;
	add.s64 	%rd35, %rd2, %rd34;
	ld.global.u32 	%r94, [%rd35];
	st.global.u32 	[%rd6+-8], %r94;
	st.global.u32 	[%rd35], %r29;
	ld.global.u32 	%r95, [%rd5+-8];
	add.s64 	%rd36, %rd1, %rd34;
	ld.global.u32 	%r96, [%rd36];
	st.global.u32 	[%rd5+-8], %r96;
	st.global.u32 	[%rd36], %r95;
	add.s32 	%r156, %r156, -1;
$L__BB0_17:
	ld.global.u32 	%r32, [%rd6+-12];
	setp.eq.s32 	%p10, %r32, 0;
	@%p10 bra 	$L__BB0_19;
	mul.wide.s32 	%rd37, %r156, 4;
	add.s64 	%rd38, %rd2, %rd37;
	ld.global.u32 	%r97, [%rd38];
	st.global.u32 	[%rd6+-12], %r97;
	st.global.u32 	[%rd38], %r32;
	ld.global.u32 	%r98, [%rd5+-12];
	add.s64 	%rd39, %rd1, %rd37;
	ld.global.u32 	%r99, [%rd39];
	st.global.u32 	[%rd5+-12], %r99;
	st.global.u32 	[%rd39], %r98;
	add.s32 	%r156, %r156, -1;
$L__BB0_19:
	ld.global.u32 	%r35, [%rd6+-16];
	setp.eq.s32 	%p11, %r35, 0;
	@%p11 bra 	$L__BB0_21;
	mul.wide.s32 	%rd40, %r156, 4;
	add.s64 	%rd41, %rd2, %rd40;
	ld.global.u32 	%r100, [%rd41];
	st.global.u32 	[%rd6+-16], %r100;
	st.global.u32 	[%rd41], %r35;
	ld.global.u32 	%r101, [%rd5+-16];
	add.s64 	%rd42, %rd1, %rd40;
	ld.global.u32 	%r102, [%rd42];
	st.global.u32 	[%rd5+-16], %r102;
	st.global.u32 	[%rd42], %r101;
	add.s32 	%r156, %r156, -1;
$L__BB0_21:
	add.s32 	%r149, %r149, -8;
	add.s32 	%r130, %r130, -8;
	add.s32 	%r129, %r129, 8;
	setp.ne.s32 	%p12, %r129, 0;
	@%p12 bra 	$L__BB0_5;
	add.s32 	%r149, %r130, -1;
$L__BB0_23:
	setp.eq.s32 	%p13, %r8, 0;
	@%p13 bra 	$L__BB0_44;
	and.b32  	%r45, %r128, 3;
	setp.lt.u32 	%p14, %r8, 4;
	@%p14 bra 	$L__BB0_34;
	mul.wide.s32 	%rd43, %r149, 4;
	add.s64 	%rd7, %rd2, %rd43;
	ld.global.u32 	%r46, [%rd7];
	setp.eq.s32 	%p15, %r46, 0;
	add.s64 	%rd8, %rd1, %rd43;
	@%p15 bra 	$L__BB0_27;
	mul.wide.s32 	%rd44, %r156, 4;
	add.s64 	%rd45, %rd2, %rd44;
	ld.global.u32 	%r104, [%rd45];
	st.global.u32 	[%rd7], %r104;
	st.global.u32 	[%rd45], %r46;
	ld.global.u32 	%r105, [%rd8];
	add.s64 	%rd46, %rd1, %rd44;
	ld.global.u32 	%r106, [%rd46];
	st.global.u32 	[%rd8], %r106;
	st.global.u32 	[%rd46], %r105;
	add.s32 	%r156, %r156, -1;
$L__BB0_27:
	ld.global.u32 	%r49, [%rd7+-4];
	setp.eq.s32 	%p16, %r49, 0;
	@%p16 bra 	$L__BB0_29;
	mul.wide.s32 	%rd47, %r156, 4;
	add.s64 	%rd48, %rd2, %rd47;
	ld.global.u32 	%r107, [%rd48];
	st.global.u32 	[%rd7+-4], %r107;
	st.global.u32 	[%rd48], %r49;
	ld.global.u32 	%r108, [%rd8+-4];
	add.s64 	%rd49, %rd1, %rd47;
	ld.global.u32 	%r109, [%rd49];
	st.global.u32 	[%rd8+-4], %r109;
	st.global.u32 	[%rd49], %r108;
	add.s32 	%r156, %r156, -1;
$L__BB0_29:
	ld.global.u32 	%r52, [%rd7+-8];
	setp.eq.s32 	%p17, %r52, 0;
	@%p17 bra 	$L__BB0_31;
	mul.wide.s32 	%rd50, %r156, 4;
	add.s64 	%rd51, %rd2, %rd50;
	ld.global.u32 	%r110, [%rd51];
	st.global.u32 	[%rd7+-8], %r110;
	st.global.u32 	[%rd51], %r52;
	ld.global.u32 	%r111, [%rd8+-8];
	add.s64 	%rd52, %rd1, %rd50;
	ld.global.u32 	%r112, [%rd52];
	st.global.u32 	[%rd8+-8], %r112;
	st.global.u32 	[%rd52], %r111;
	add.s32 	%r156, %r156, -1;
$L__BB0_31:
	ld.global.u32 	%r55, [%rd7+-12];
	setp.eq.s32 	%p18, %r55, 0;
	@%p18 bra 	$L__BB0_33;
	mul.wide.s32 	%rd53, %r156, 4;
	add.s64 	%rd54, %rd2, %rd53;
	ld.global.u32 	%r113, [%rd54];
	st.global.u32 	[%rd7+-12], %r113;
	st.global.u32 	[%rd54], %r55;
	ld.global.u32 	%r114, [%rd8+-12];
	add.s64 	%rd55, %rd1, %rd53;
	ld.global.u32 	%r115, [%rd55];
	st.global.u32 	[%rd8+-12], %r115;
	st.global.u32 	[%rd55], %r114;
	add.s32 	%r156, %r156, -1;
$L__BB0_33:
	add.s32 	%r149, %r149, -4;
$L__BB0_34:
	setp.eq.s32 	%p19, %r45, 0;
	@%p19 bra 	$L__BB0_44;
	setp.eq.s32 	%p20, %r45, 1;
	@%p20 bra 	$L__BB0_41;
	mul.wide.s32 	%rd56, %r149, 4;
	add.s64 	%rd9, %rd2, %rd56;
	ld.global.u32 	%r62, [%rd9];
	setp.eq.s32 	%p21, %r62, 0;
	add.s64 	%rd10, %rd1, %rd56;
	@%p21 bra 	$L__BB0_38;
	mul.wide.s32 	%rd57, %r156, 4;
	add.s64 	%rd58, %rd2, %rd57;
	ld.global.u32 	%r117, [%rd58];
	st.global.u32 	[%rd9], %r117;
	st.global.u32 	[%rd58], %r62;
	ld.global.u32 	%r118, [%rd10];
	add.s64 	%rd59, %rd1, %rd57;
	ld.global.u32 	%r119, [%rd59];
	st.global.u32 	[%rd10], %r119;
	st.global.u32 	[%rd59], %r118;
	add.s32 	%r156, %r156, -1;
$L__BB0_38:
	ld.global.u32 	%r65, [%rd9+-4];
	setp.eq.s32 	%p22, %r65, 0;
	@%p22 bra 	$L__BB0_40;
	mul.wide.s32 	%rd60, %r156, 4;
	add.s64 	%rd61, %rd2, %rd60;
	ld.global.u32 	%r120, [%rd61];
	st.global.u32 	[%rd9+-4], %r120;
	st.global.u32 	[%rd61], %r65;
	ld.global.u32 	%r121, [%rd10+-4];
	add.s64 	%rd62, %rd1, %rd60;
	ld.global.u32 	%r122, [%rd62];
	st.global.u32 	[%rd10+-4], %r122;
	st.global.u32 	[%rd62], %r121;
	add.s32 	%r156, %r156, -1;
$L__BB0_40:
	add.s32 	%r149, %r149, -2;
$L__BB0_41:
	and.b32  	%r123, %r128, 1;
	setp.eq.b32 	%p23, %r123, 1;
	not.pred 	%p24, %p23;
	@%p24 bra 	$L__BB0_44;
	mul.wide.s32 	%rd63, %r149, 4;
	add.s64 	%rd11, %rd2, %rd63;
	ld.global.u32 	%r72, [%rd11];
	setp.eq.s32 	%p25, %r72, 0;
	@%p25 bra 	$L__BB0_44;
	mul.wide.s32 	%rd64, %r156, 4;
	add.s64 	%rd65, %rd2, %rd64;
	ld.global.u32 	%r124, [%rd65];
	st.global.u32 	[%rd11], %r124;
	st.global.u32 	[%rd65], %r72;
	add.s64 	%rd67, %rd1, %rd63;
	ld.global.u32 	%r125, [%rd67];
	add.s64 	%rd68, %rd1, %rd64;
	ld.global.u32 	%r126, [%rd68];
	st.global.u32 	[%rd67], %r126;
	st.global.u32 	[%rd68], %r125;
	add.s32 	%r156, %r156, -1;
$L__BB0_44:
	cvta.to.global.u64 	%rd69, %rd13;
	cvt.s64.s32 	%rd70, %r156;
	sub.s64 	%rd71, %rd12, %rd70;
	cvt.rn.f32.u64 	%f1, %rd71;
	st.global.f32 	[%rd69], %f1;
	ret;

}
	// .globl	_Z2mmPjS_mPf
.visible .entry _Z2mmPjS_mPf(
	.param .u64 .ptr .align 1 _Z2mmPjS_mPf_param_0,
	.param .u64 .ptr .align 1 _Z2mmPjS_mPf_param_1,
	.param .u64 _Z2mmPjS_mPf_param_2,
	.param .u64 .ptr .align 1 _Z2mmPjS_mPf_param_3
)
{
	.reg .pred 	%p<6>;
	.reg .b32 	%r<16>;
	.reg .b64 	%rd<15>;

	ld.param.u64 	%rd8, [_Z2mmPjS_mPf_param_0];
	ld.param.u64 	%rd9, [_Z2mmPjS_mPf_param_1];
	ld.param.u64 	%rd7, [_Z2mmPjS_mPf_param_2];
	cvta.to.global.u64 	%rd1, %rd9;
	cvta.to.global.u64 	%rd2, %rd8;
	mov.u32 	%r1, %tid.x;
	mov.u32 	%r15, %ntid.x;
	mov.u32 	%r8, %ctaid.x;
	mul.lo.s32 	%r9, %r15, %r8;
	shl.b32 	%r10, %r9, 1;
	add.s32 	%r11, %r10, %r1;
	cvt.s64.s32 	%rd3, %r11;
	mul.wide.s32 	%rd10, %r11, 4;
	add.s64 	%rd4, %rd2, %rd10;
	add.s64 	%rd5, %rd1, %rd10;
	cvt.u32.u64 	%r12, %rd3;
$L__BB1_1:
	mov.u32 	%r3, %r15;
	setp.le.u64 	%p1, %rd7, %rd3;
	setp.ge.u32 	%p2, %r1, %r3;
	or.pred  	%p3, %p2, %p1;
	@%p3 bra 	$L__BB1_4;
	ld.global.u32 	%r4, [%rd4];
	add.s32 	%r5, %r3, %r12;
	mul.wide.u32 	%rd12, %r5, 4;
	add.s64 	%rd6, %rd2, %rd12;
	ld.global.u32 	%r6, [%rd6];
	setp.le.u32 	%p4, %r4, %r6;
	@%p4 bra 	$L__BB1_4;
	st.global.u32 	[%rd4], %r6;
	st.global.u32 	[%rd6], %r4;
	ld.global.u32 	%r13, [%rd5];
	add.s64 	%rd14, %rd1, %rd12;
	ld.global.u32 	%r14, [%rd14];
	st.global.u32 	[%rd5], %r14;
	st.global.u32 	[%rd14], %r13;
$L__BB1_4:
	bar.sync 	0;
	shr.u32 	%r15, %r3, 1;
	setp.gt.u32 	%p5, %r3, 1;
	@%p5 bra 	$L__BB1_1;
	ret;

}
	// .globl	_Z3mmmPjS_imPf
.visible .entry _Z3mmmPjS_imPf(
	.param .u64 .ptr .align 1 _Z3mmmPjS_imPf_param_0,
	.param .u64 .ptr .align 1 _Z3mmmPjS_imPf_param_1,
	.param .u32 _Z3mmmPjS_imPf_param_2,
	.param .u64 _Z3mmmPjS_imPf_param_3,
	.param .u64 .ptr .align 1 _Z3mmmPjS_imPf_param_4
)
{
	.local .align 16 .b8 	__local_depot2[16];
	.reg .b64 	%SP;
	.reg .b64 	%SPL;
	.reg .pred 	%p<5>;
	.reg .b32 	%r<23>;
	.reg .b64 	%rd<24>;

	mov.u64 	%SPL, __local_depot2;
	cvta.local.u64 	%SP, %SPL;
	ld.param.u64 	%rd6, [_Z3mmmPjS_imPf_param_0];
	ld.param.u64 	%rd7, [_Z3mmmPjS_imPf_param_1];
	ld.param.u32 	%r7, [_Z3mmmPjS_imPf_param_2];
	cvta.to.global.u64 	%rd1, %rd7;
	cvta.to.global.u64 	%rd2, %rd6;
	mov.u32 	%r1, %tid.x;
	mov.u32 	%r2, %ntid.x;
	mul.lo.s32 	%r3, %r7, %r1;
	mul.wide.u32 	%rd8, %r1, 4;
	add.s64 	%rd3, %rd2, %rd8;
	mul.wide.s32 	%rd9, %r3, 4;
	add.s64 	%rd4, %rd2, %rd9;
	add.s64 	%rd5, %rd1, %rd9;
	mov.u32 	%r22, %r2;
$L__BB2_1:
	mov.u32 	%r4, %r22;
	setp.ge.u32 	%p1, %r1, %r4;
	@%p1 bra 	$L__BB2_4;
	mul.lo.s32 	%r5, %r4, %r7;
	ld.global.u32 	%r8, [%rd3];
	mul.wide.s32 	%rd10, %r5, 4;
	add.s64 	%rd11, %rd3, %rd10;
	ld.global.u32 	%r9, [%rd11];
	setp.le.u32 	%p2, %r8, %r9;
	@%p2 bra 	$L__BB2_4;
	ld.global.u32 	%r10, [%rd4];
	add.s64 	%rd13, %rd4, %rd10;
	ld.global.u32 	%r11, [%rd13];
	st.global.u32 	[%rd4], %r11;
	add.s32 	%r12, %r4, %r3;
	mul.wide.u32 	%rd14, %r12, 4;
	add.s64 	%rd15, %rd2, %rd14;
	st.global.u32 	[%rd15], %r10;
	ld.global.u32 	%r13, [%rd5];
	add.s64 	%rd16, %rd5, %rd10;
	ld.global.u32 	%r14, [%rd16];
	st.global.u32 	[%rd5], %r14;
	add.s64 	%rd17, %rd1, %rd14;
	st.global.u32 	[%rd17], %r13;
$L__BB2_4:
	bar.sync 	0;
	shr.u32 	%r22, %r4, 1;
	setp.gt.u32 	%p3, %r4, 1;
	@%p3 bra 	$L__BB2_1;
	setp.ne.s32 	%p4, %r1, 0;
	@%p4 bra 	$L__BB2_7;
	add.u64 	%rd18, %SP, 0;
	add.u64 	%rd19, %SPL, 0;
	ld.global.u32 	%r15, [%rd2];
	ld.global.u32 	%r16, [%rd1];
	mov.b32 	%r17, 0;
	st.local.v4.u32 	[%rd19], {%r17, %r15, %r17, %r16};
	mov.u64 	%rd20, $str;
	cvta.global.u64 	%rd21, %rd20;
	{ // callseq 0, 0
	.param .b64 param0;
	st.param.b64 	[param0], %rd21;
	.param .b64 param1;
	st.param.b64 	[param1], %rd18;
	.param .b32 retval0;
	call.uni (retval0), 
	vprintf, 
	(
	param0, 
	param1
	);
	ld.param.b32 	%r18, [retval0];
	} // callseq 0
	st.local.u32 	[%rd19], %r2;
	mov.u64 	%rd22, $str$1;
	cvta.global.u64 	%rd23, %rd22;
	{ // callseq 1, 0
	.param .b64 param0;
	st.param.b64 	[param0], %rd23;
	.param .b64 param1;
	st.param.b64 	[param1], %rd18;
	.param .b32 retval0;
	call.uni (retval0), 
	vprintf, 
	(
	param0, 
	param1
	);
	ld.param.b32 	%r20, [retval0];
	} // callseq 1
$L__BB2_7:
	ret;

}
	// .globl	_Z5abovePjS_mPf
.visible .entry _Z5abovePjS_mPf(
	.param .u64 .ptr .align 1 _Z5abovePjS_mPf_param_0,
	.param .u64 .ptr .align 1 _Z5abovePjS_mPf_param_1,
	.param .u64 _Z5abovePjS_mPf_param_2,
	.param .u64 .ptr .align 1 _Z5abovePjS_mPf_param_3
)
{
	.local .align 16 .b8 	__local_depot3[16];
	.reg .b64 	%SP;
	.reg .b64 	%SPL;
	.reg .pred 	%p<9>;
	.reg .b32 	%r<25>;
	.reg .b64 	%rd<19>;

	mov.u64 	%SPL, __local_depot3;
	cvta.local.u64 	%SP, %SPL;
	ld.param.u64 	%rd6, [_Z5abovePjS_mPf_param_0];
	ld.param.u64 	%rd4, [_Z5abovePjS_mPf_param_1];
	ld.param.u64 	%rd5, [_Z5abovePjS_mPf_param_2];
	cvta.to.global.u64 	%rd1, %rd6;
	mov.u32 	%r1, %tid.x;
	mov.u32 	%r24, %ntid.x;
	mov.u32 	%r6, %ctaid.x;
	mul.lo.s32 	%r7, %r24, %r6;
	shl.b32 	%r8, %r7, 1;
	add.s32 	%r9, %r8, %r1;
	cvt.s64.s32 	%rd2, %r9;
	mul.wide.s32 	%rd7, %r9, 4;
	add.s64 	%rd3, %rd1, %rd7;
	ld.global.u32 	%r10, [%rd3];
	setp.gt.u32 	%p1, %r10, 1044000000;
	selp.u32 	%r11, 1, 0, %p1;
	st.global.u32 	[%rd3], %r11;
	add.s32 	%r12, %r9, %r24;
	mul.wide.u32 	%rd8, %r12, 4;
	add.s64 	%rd9, %rd1, %rd8;
	ld.global.u32 	%r13, [%rd9];
	setp.gt.u32 	%p2, %r13, 1044000000;
	selp.u32 	%r14, 1, 0, %p2;
	st.global.u32 	[%rd9], %r14;
	cvt.u32.u64 	%r15, %rd2;
$L__BB3_1:
	setp.le.u64 	%p3, %rd5, %rd2;
	setp.ge.u32 	%p4, %r1, %r24;
	or.pred  	%p5, %p3, %p4;
	@%p5 bra 	$L__BB3_3;
	ld.global.u32 	%r16, [%rd3];
	add.s32 	%r17, %r24, %r15;
	mul.wide.u32 	%rd10, %r17, 4;
	add.s64 	%rd11, %rd1, %rd10;
	ld.global.u32 	%r18, [%rd11];
	add.s32 	%r19, %r18, %r16;
	st.global.u32 	[%rd3], %r19;
$L__BB3_3:
	bar.sync 	0;
	shr.u32 	%r4, %r24, 1;
	setp.gt.u32 	%p6, %r24, 1;
	mov.u32 	%r24, %r4;
	@%p6 bra 	$L__BB3_1;
	setp.ne.s32 	%p7, %r1, 0;
	@%p7 bra 	$L__BB3_7;
	ld.global.u32 	%r5, [%rd3];
	setp.eq.s32 	%p8, %r5, 0;
	@%p8 bra 	$L__BB3_7;
	cvta.to.global.u64 	%rd12, %rd4;
	shl.b64 	%rd13, %rd2, 2;
	add.s64 	%rd14, %rd12, %rd13;
	ld.global.u32 	%r21, [%rd14];
	add.u64 	%rd15, %SP, 0;
	add.u64 	%rd16, %SPL, 0;
	st.local.v4.u32 	[%rd16], {%r15, %r5, %r15, %r21};
	mov.u64 	%rd17, $str$2;
	cvta.global.u64 	%rd18, %rd17;
	{ // callseq 2, 0
	.param .b64 param0;
	st.param.b64 	[param0], %rd18;
	.param .b64 param1;
	st.param.b64 	[param1], %rd15;
	.param .b32 retval0;
	call.uni (retval0), 
	vprintf, 
	(
	param0, 
	param1
	);
	ld.param.b32 	%r22, [retval0];
	} // callseq 2
$L__BB3_7:
	ret;

}
	// .globl	_Z4summPjS_imPf
.visible .entry _Z4summPjS_imPf(
	.param .u64 .ptr .align 1 _Z4summPjS_imPf_param_0,
	.param .u64 .ptr .align 1 _Z4summPjS_imPf_param_1,
	.param .u32 _Z4summPjS_imPf_param_2,
	.param .u64 _Z4summPjS_imPf_param_3,
	.param .u64 .ptr .align 1 _Z4summPjS_imPf_param_4
)
{
	.local .align 8 .b8 	__local_depot4[24];
	.reg .b64 	%SP;
	.reg .b64 	%SPL;
	.reg .pred 	%p<5>;
	.reg .b32 	%r<30>;
	.reg .b64 	%rd<19>;

	mov.u64 	%SPL, __local_depot4;
	cvta.local.u64 	%SP, %SPL;
	ld.param.u64 	%rd6, [_Z4summPjS_imPf_param_0];
	ld.param.u64 	%rd5, [_Z4summPjS_imPf_param_1];
	ld.param.u32 	%r13, [_Z4summPjS_imPf_param_2];
	cvta.to.global.u64 	%rd1, %rd6;
	add.u64 	%rd7, %SP, 0;
	add.u64 	%rd2, %SPL, 0;
	mov.u32 	%r1, %tid.x;
	mov.u32 	%r2, %ntid.x;
	mul.lo.s32 	%r3, %r13, %r1;
	mul.wide.s32 	%rd8, %r3, 4;
	add.s64 	%rd3, %rd1, %rd8;
	mov.u64 	%rd10, $str$3;
	mov.u32 	%r27, %r2;
$L__BB4_1:
	setp.ge.u32 	%p1, %r1, %r27;
	@%p1 bra 	$L__BB4_5;
	mul.lo.s32 	%r5, %r27, %r13;
	ld.global.u32 	%r29, [%rd3];
	mul.wide.s32 	%rd9, %r5, 4;
	add.s64 	%rd4, %rd3, %rd9;
	ld.global.u32 	%r28, [%rd4];
	neg.s32 	%r14, %r28;
	setp.eq.s32 	%p2, %r29, %r14;
	@%p2 bra 	$L__BB4_4;
	add.s32 	%r15, %r28, %r29;
	st.local.v2.u32 	[%rd2], {%r3, %r3};
	add.s32 	%r16, %r5, %r3;
	st.local.v2.u32 	[%rd2+8], {%r16, %r29};
	st.local.v2.u32 	[%rd2+16], {%r28, %r15};
	cvta.global.u64 	%rd11, %rd10;
	{ // callseq 3, 0
	.param .b64 param0;
	st.param.b64 	[param0], %rd11;
	.param .b64 param1;
	st.param.b64 	[param1], %rd7;
	.param .b32 retval0;
	call.uni (retval0), 
	vprintf, 
	(
	param0, 
	param1
	);
	ld.param.b32 	%r17, [retval0];
	} // callseq 3
	ld.global.u32 	%r29, [%rd3];
	ld.global.u32 	%r28, [%rd4];
$L__BB4_4:
	add.s32 	%r19, %r28, %r29;
	st.global.u32 	[%rd3], %r19;
$L__BB4_5:
	bar.sync 	0;
	shr.u32 	%r12, %r27, 1;
	setp.gt.u32 	%p3, %r27, 1;
	mov.u32 	%r27, %r12;
	@%p3 bra 	$L__BB4_1;
	setp.ne.s32 	%p4, %r1, 0;
	@%p4 bra 	$L__BB4_8;
	ld.global.u32 	%r20, [%rd1];
	cvta.to.global.u64 	%rd13, %rd5;
	ld.global.u32 	%r21, [%rd13];
	mov.b32 	%r22, 0;
	st.local.v2.u32 	[%rd2], {%r22, %r20};
	st.local.v2.u32 	[%rd2+8], {%r22, %r21};
	mov.u64 	%rd14, $str;
	cvta.global.u64 	%rd15, %rd14;
	{ // callseq 4, 0
	.param .b64 param0;
	st.param.b64 	[param0], %rd15;
	.param .b64 param1;
	st.param.b64 	[param1], %rd7;
	.param .b32 retval0;
	call.uni (retval0), 
	vprintf, 
	(
	param0, 
	param1
	);
	ld.param.b32 	%r23, [retval0];
	} // callseq 4
	st.local.u32 	[%rd2], %r2;
	mov.u64 	%rd17, $str$1;
	cvta.global.u64 	%rd18, %rd17;
	{ // callseq 5, 0
	.param .b64 param0;
	st.param.b64 	[param0], %rd18;
	.param .b64 param1;
	st.param.b64 	[param1], %rd7;
	.param .b32 retval0;
	call.uni (retval0), 
	vprintf, 
	(
	param0, 
	param1
	);
	ld.param.b32 	%r25, [retval0];
	} // callseq 5
$L__BB4_8:
	ret;

}
	// .globl	_Z4scanPji
.visible .entry _Z4scanPji(
	.param .u64 .ptr .align 1 _Z4scanPji_param_0,
	.param .u32 _Z4scanPji_param_1
)
{
	.reg .pred 	%p<8>;
	.reg .b32 	%r<43>;
	.reg .b64 	%rd<13>;

	ld.param.u64 	%rd2, [_Z4scanPji_param_0];
	ld.param.u32 	%r10, [_Z4scanPji_param_1];
	cvta.to.global.u64 	%rd1, %rd2;
	mov.u32 	%r1, %tid.x;
	mov.u32 	%r11, %ntid.x;
	mov.u32 	%r12, %ctaid.x;
	mul.lo.s32 	%r13, %r11, %r12;
	shl.b32 	%r2, %r13, 1;
	setp.lt.s32 	%p1, %r10, 2;
	@%p1 bra 	$L__BB5_5;
	shr.u32 	%r3, %r10, 1;
	mov.b32 	%r41, 1;
$L__BB5_2:
	shl.b32 	%r5, %r41, 1;
	add.s32 	%r15, %r41, -1;
	not.b32 	%r16, %r41;
	and.b32  	%r17, %r16, %r15;
	popc.b32 	%r18, %r17;
	shr.u32 	%r19, %r3, %r18;
	setp.ge.u32 	%p2, %r1, %r19;
	@%p2 bra 	$L__BB5_4;
	sub.s32 	%r20, %r2, %r41;
	mul.lo.s32 	%r21, %r5, %r1;
	not.b32 	%r22, %r21;
	add.s32 	%r23, %r10, %r22;
	add.s32 	%r24, %r20, %r23;
	mul.wide.s32 	%rd3, %r24, 4;
	add.s64 	%rd4, %rd1, %rd3;
	ld.global.u32 	%r25, [%rd4];
	mul.wide.s32 	%rd5, %r41, 4;
	add.s64 	%rd6, %rd4, %rd5;
	ld.global.u32 	%r26, [%rd6];
	add.s32 	%r27, %r26, %r25;
	st.global.u32 	[%rd6], %r27;
$L__BB5_4:
	bar.sync 	0;
	setp.lt.s32 	%p3, %r5, %r10;
	mov.u32 	%r41, %r5;
	@%p3 bra 	$L__BB5_2;
$L__BB5_5:
	setp.ne.s32 	%p4, %r1, 0;
	@%p4 bra 	$L__BB5_7;
	add.s32 	%r28, %r2, %r10;
	add.s32 	%r29, %r28, -1;
	mul.wide.s32 	%rd7, %r29, 4;
	add.s64 	%rd8, %rd1, %rd7;
	mov.b32 	%r30, 0;
	st.global.u32 	[%rd8], %r30;
$L__BB5_7:
	setp.lt.s32 	%p5, %r10, 1;
	@%p5 bra 	$L__BB5_12;
	shl.b32 	%r6, %r1, 1;
	shr.u32 	%r7, %r10, 1;
	mov.u32 	%r42, %r10;
$L__BB5_9:
	div.u32 	%r31, %r7, %r42;
	setp.ge.u32 	%p6, %r1, %r31;
	@%p6 bra 	$L__BB5_11;
	mul.lo.s32 	%r32, %r6, %r42;
	not.b32 	%r33, %r32;
	add.s32 	%r34, %r10, %r33;
	add.s32 	%r35, %r34, %r2;
	mul.wide.s32 	%rd9, %r35, 4;
	add.s64 	%rd10, %rd1, %rd9;
	ld.global.u32 	%r36, [%rd10];
	sub.s32 	%r37, %r2, %r42;
	add.s32 	%r38, %r37, %r34;
	mul.wide.s32 	%rd11, %r38, 4;
	add.s64 	%rd12, %rd1, %rd11;
	ld.global.u32 	%r39, [%rd12];
	add.s32 	%r40, %r39, %r36;
	st.global.u32 	[%rd10], %r40;
	st.global.u32 	[%rd12], %r36;
$L__BB5_11:
	bar.sync 	0;
	shr.u32 	%r9, %r42, 1;
	setp.gt.u32 	%p7, %r42, 1;
	mov.u32 	%r42, %r9;
	@%p7 bra 	$L__BB5_9;
$L__BB5_12:
	ret;

}
	// .globl	_Z3tttPjii
.visible .entry _Z3tttPjii(
	.param .u64 .ptr .align 1 _Z3tttPjii_param_0,
	.param .u32 _Z3tttPjii_param_1,
	.param .u32 _Z3tttPjii_param_2
)
{
	.local .align 8 .b8 	__local_depot6[8];
	.reg .b64 	%SP;
	.reg .b64 	%SPL;
	.reg .pred 	%p<44>;
	.reg .b32 	%r<227>;
	.reg .b64 	%rd<113>;

	mov.u64 	%SPL, __local_depot6;
	cvta.local.u64 	%SP, %SPL;
	ld.param.u64 	%rd6, [_Z3tttPjii_param_0];
	ld.param.u32 	%r223, [_Z3tttPjii_param_1];
	ld.param.u32 	%r74, [_Z3tttPjii_param_2];
	cvta.to.global.u64 	%rd1, %rd6;
	add.u64 	%rd7, %SP, 0;
	add.u64 	%rd2, %SPL, 0;
	mov.u32 	%r75, %tid.x;
	st.local.v2.u32 	[%rd2], {%r223, %r74};
	mov.u64 	%rd8, $str$4;
	cvta.global.u64 	%rd9, %rd8;
	{ // callseq 6, 0
	.param .b64 param0;
	st.param.b64 	[param0], %rd9;
	.param .b64 param1;
	st.param.b64 	[param1], %rd7;
	.param .b32 retval0;
	call.uni (retval0), 
	vprintf, 
	(
	param0, 
	param1
	);
	ld.param.b32 	%r76, [retval0];
	} // callseq 6
	setp.ne.s32 	%p1, %r75, 0;
	@%p1 bra 	$L__BB6_81;
	setp.eq.s32 	%p2, %r223, %r74;
	@%p2 bra 	$L__BB6_80;
	sub.s32 	%r1, %r74, %r223;
	and.b32  	%r2, %r1, 3;
	sub.s32 	%r78, %r223, %r74;
	setp.gt.u32 	%p3, %r78, -4;
	@%p3 bra 	$L__BB6_46;
	add.s32 	%r203, %r223, 1;
	and.b32  	%r79, %r1, -4;
	neg.s32 	%r202, %r79;
	mov.u64 	%rd10, $str$5;
	mov.u64 	%rd14, $str$6;
	mov.u64 	%rd20, $str$7;
	mov.u64 	%rd23, $str$8;
$L__BB6_4:
	.pragma "nounroll";
	add.s32 	%r7, %r203, -1;
	mul.hi.s32 	%r80, %r7, 1717986919;
	shr.u32 	%r81, %r80, 31;
	shr.s32 	%r82, %r80, 2;
	add.s32 	%r83, %r82, %r81;
	mul.lo.s32 	%r84, %r83, 10;
	sub.s32 	%r8, %r7, %r84;
	setp.ne.s32 	%p4, %r8, 0;
	@%p4 bra 	$L__BB6_6;
	st.local.u32 	[%rd2], %r7;
	cvta.global.u64 	%rd11, %rd10;
	{ // callseq 7, 0
	.param .b64 param0;
	st.param.b64 	[param0], %rd11;
	.param .b64 param1;
	st.param.b64 	[param1], %rd7;
	.param .b32 retval0;
	call.uni (retval0), 
	vprintf, 
	(
	param0, 
	param1
	);
	ld.param.b32 	%r85, [retval0];
	} // callseq 7
$L__BB6_6:
	mul.wide.s32 	%rd13, %r7, 4;
	add.s64 	%rd3, %rd1, %rd13;
	ld.global.u32 	%r205, [%rd3];
	setp.gt.u32 	%p5, %r205, 999;
	@%p5 bra 	$L__BB6_8;
	cvta.global.u64 	%rd15, %rd14;
	{ // callseq 8, 0
	.param .b64 param0;
	st.param.b64 	[param0], %rd15;
	.param .b64 param1;
	st.param.b64 	[param1], 0;
	.param .b32 retval0;
	call.uni (retval0), 
	vprintf, 
	(
	param0, 
	param1
	);
	ld.param.b32 	%r87, [retval0];
	} // callseq 8
	ld.global.u32 	%r205, [%rd3];
$L__BB6_8:
	setp.gt.u32 	%p6, %r205, 99;
	@%p6 bra 	$L__BB6_10;
	cvta.global.u64 	%rd17, %rd14;
	{ // callseq 9, 0
	.param .b64 param0;
	st.param.b64 	[param0], %rd17;
	.param .b64 param1;
	st.param.b64 	[param1], 0;
	.param .b32 retval0;
	call.uni (retval0), 
	vprintf, 
	(
	param0, 
	param1
	);
	ld.param.b32 	%r89, [retval0];
	} // callseq 9
	ld.global.u32 	%r205, [%rd3];
$L__BB6_10:
	setp.gt.u32 	%p7, %r205, 9;
	@%p7 bra 	$L__BB6_12;
	cvta.global.u64 	%rd19, %rd14;
	{ // callseq 10, 0
	.param .b64 param0;
	st.param.b64 	[param0], %rd19;
	.param .b64 param1;
	st.param.b64 	[param1], 0;
	.param .b32 retval0;
	call.uni (retval0), 
	vprintf, 
	(
	param0, 
	param1
	);
	ld.param.b32 	%r91, [retval0];
	} // callseq 10
	ld.global.u32 	%r205, [%rd3];
$L__BB6_12:
	st.local.u32 	[%rd2], %r205;
	cvta.global.u64 	%rd21, %rd20;
	{ // callseq 11, 0
	.param .b64 param0;
	st.param.b64 	[param0], %rd21;
	.param .b64 param1;
	st.param.b64 	[param1], %rd7;
	.param .b32 retval0;
	call.uni (retval0), 
	vprintf, 
	(
	param0, 
	param1
	);
	ld.param.b32 	%r93, [retval0];
	} // callseq 11
	setp.ne.s32 	%p8, %r8, 9;
	@%p8 bra 	$L__BB6_14;
	cvta.global.u64 	%rd24, %rd23;
	{ // callseq 12, 0
	.param .b64 param0;
	st.param.b64 	[param0], %rd24;
	.param .b64 param1;
	st.param.b64 	[param1], 0;
	.param .b32 retval0;
	call.uni (retval0), 
	vprintf, 
	(
	param0, 
	param1
	);
	ld.param.b32 	%r95, [retval0];
	} // callseq 12
$L__BB6_14:
	add.s32 	%r16, %r203, 2;
	mul.hi.s32 	%r97, %r203, 1717986919;
	shr.u32 	%r98, %r97, 31;
	shr.s32 	%r99, %r97, 2;
	add.s32 	%r100, %r99, %r98;
	mul.lo.s32 	%r101, %r100, 10;
	sub.s32 	%r17, %r203, %r101;
	setp.ne.s32 	%p9, %r17, 0;
	@%p9 bra 	$L__BB6_16;
	st.local.u32 	[%rd2], %r203;
	cvta.global.u64 	%rd26, %rd10;
	{ // callseq 13, 0
	.param .b64 param0;
	st.param.b64 	[param0], %rd26;
	.param .b64 param1;
	st.param.b64 	[param1], %rd7;
	.param .b32 retval0;
	call.uni (retval0), 
	vprintf, 
	(
	param0, 
	param1
	);
	ld.param.b32 	%r102, [retval0];
	} // callseq 13
$L__BB6_16:
	ld.global.u32 	%r208, [%rd3+4];
	setp.gt.u32 	%p10, %r208, 999;
	@%p10 bra 	$L__BB6_18;
	cvta.global.u64 	%rd29, %rd14;
	{ // callseq 14, 0
	.param .b64 param0;
	st.param.b64 	[param0], %rd29;
	.param .b64 param1;
	st.param.b64 	[param1], 0;
	.param .b32 retval0;
	call.uni (retval0), 
	vprintf, 
	(
	param0, 
	param1
	);
	ld.param.b32 	%r104, [retval0];
	} // callseq 14
	ld.global.u32 	%r208, [%rd3+4];
$L__BB6_18:
	setp.gt.u32 	%p11, %r208, 99;
	@%p11 bra 	$L__BB6_20;
	cvta.global.u64 	%rd31, %rd14;
	{ // callseq 15, 0
	.param .b64 param0;
	st.param.b64 	[param0], %rd31;
	.param .b64 param1;
	st.param.b64 	[param1], 0;
	.param .b32 retval0;
	call.uni (retval0), 
	vprintf, 
	(
	param0, 
	param1
	);
	ld.param.b32 	%r106, [retval0];
	} // callseq 15
	ld.global.u32 	%r208, [%rd3+4];
$L__BB6_20:
	setp.gt.u32 	%p12, %r208, 9;
	@%p12 bra 	$L__BB6_22;
	cvta.global.u64 	%rd33, %rd14;
	{ // callseq 16, 0
	.param .b64 param0;
	st.param.b64 	[param0], %rd33;
	.param .b64 param1;
	st.param.b64 	[param1], 0;
	.param .b32 retval0;
	call.uni (retval0), 
	vprintf, 
	(
	param0, 
	param1
	);
	ld.param.b32 	%r108, [retval0];
	} // callseq 16
	ld.global.u32 	%r208, [%rd3+4];
$L__BB6_22:
	st.local.u32 	[%rd2], %r208;
	cvta.global.u64 	%rd35, %rd20;
	{ // callseq 17, 0
	.param .b64 param0;
	st.param.b64 	[param0], %rd35;
	.param .b64 param1;
	st.param.b64 	[param1], %rd7;
	.param .b32 retval0;
	call.uni (retval0), 
	vprintf, 
	(
	param0, 
	param1
	);
	ld.param.b32 	%r110, [retval0];
	} // callseq 17
	setp.ne.s32 	%p13, %r17, 9;
	@%p13 bra 	$L__BB6_24;
	cvta.global.u64 	%rd38, %rd23;
	{ // callseq 18, 0
	.param .b64 param0;
	st.param.b64 	[param0], %rd38;
	.param .b64 param1;
	st.param.b64 	[param1], 0;
	.param .b32 retval0;
	call.uni (retval0), 
	vprintf, 
	(
	param0, 
	param1
	);
	ld.param.b32 	%r112, [retval0];
	} // callseq 18
$L__BB6_24:
	add.s32 	%r25, %r203, 1;
	mul.hi.s32 	%r114, %r25, 1717986919;
	shr.u32 	%r115, %r114, 31;
	shr.s32 	%r116, %r114, 2;
	add.s32 	%r117, %r116, %r115;
	mul.lo.s32 	%r118, %r117, 10;
	sub.s32 	%r26, %r25, %r118;
	setp.ne.s32 	%p14, %r26, 0;
	@%p14 bra 	$L__BB6_26;
	st.local.u32 	[%rd2], %r25;
	cvta.global.u64 	%rd40, %rd10;
	{ // callseq 19, 0
	.param .b64 param0;
	st.param.b64 	[param0], %rd40;
	.param .b64 param1;
	st.param.b64 	[param1], %rd7;
	.param .b32 retval0;
	call.uni (retval0), 
	vprintf, 
	(
	param0, 
	param1
	);
	ld.param.b32 	%r119, [retval0];
	} // callseq 19
$L__BB6_26:
	ld.global.u32 	%r211, [%rd3+8];
	setp.gt.u32 	%p15, %r211, 999;
	@%p15 bra 	$L__BB6_28;
	cvta.global.u64 	%rd43, %rd14;
	{ // callseq 20, 0
	.param .b64 param0;
	st.param.b64 	[param0], %rd43;
	.param .b64 param1;
	st.param.b64 	[param1], 0;
	.param .b32 retval0;
	call.uni (retval0), 
	vprintf, 
	(
	param0, 
	param1
	);
	ld.param.b32 	%r121, [retval0];
	} // callseq 20
	ld.global.u32 	%r211, [%rd3+8];
$L__BB6_28:
	setp.gt.u32 	%p16, %r211, 99;
	@%p16 bra 	$L__BB6_30;
	cvta.global.u64 	%rd45, %rd14;
	{ // callseq 21, 0
	.param .b64 param0;
	st.param.b64 	[param0], %rd45;
	.param .b64 param1;
	st.param.b64 	[param1], 0;
	.param .b32 retval0;
	call.uni (retval0), 
	vprintf, 
	(
	param0, 
	param1
	);
	ld.param.b32 	%r123, [retval0];
	} // callseq 21
	ld.global.u32 	%r211, [%rd3+8];
$L__BB6_30:
	setp.gt.u32 	%p17, %r211, 9;
	@%p17 bra 	$L__BB6_32;
	cvta.global.u64 	%rd47, %rd14;
	{ // callseq 22, 0
	.param .b64 param0;
	st.param.b64 	[param0], %rd47;
	.param .b64 param1;
	st.param.b64 	[param1], 0;
	.param .b32 retval0;
	call.uni (retval0), 
	vprintf, 
	(
	param0, 
	param1
	);
	ld.param.b32 	%r125, [retval0];
	} // callseq 22
	ld.global.u32 	%r211, [%rd3+8];
$L__BB6_32:
	st.local.u32 	[%rd2], %r211;
	cvta.global.u64 	%rd49, %rd20;
	{ // callseq 23, 0
	.param .b64 param0;
	st.param.b64 	[param0], %rd49;
	.param .b64 param1;
	st.param.b64 	[param1], %rd7;
	.param .b32 retval0;
	call.uni (retval0), 
	vprintf, 
	(
	param0, 
	param1
	);
	ld.param.b32 	%r127, [retval0];
	} // callseq 23
	setp.ne.s32 	%p18, %r26, 9;
	@%p18 bra 	$L__BB6_34;
	cvta.global.u64 	%rd52, %rd23;
	{ // callseq 24, 0
	.param .b64 param0;
	st.param.b64 	[param0], %rd52;
	.param .b64 param1;
	st.param.b64 	[param1], 0;
	.param .b32 retval0;
	call.uni (retval0), 
	vprintf, 
	(
	param0, 
	param1
	);
	ld.param.b32 	%r129, [retval0];
	} // callseq 24
$L__BB6_34:
	mul.hi.s32 	%r131, %r16, 1717986919;
	shr.u32 	%r132, %r131, 31;
	shr.s32 	%r133, %r131, 2;
	add.s32 	%r134, %r133, %r132;
	mul.lo.s32 	%r135, %r134, 10;
	sub.s32 	%r34, %r16, %r135;
	setp.ne.s32 	%p19, %r34, 0;
	@%p19 bra 	$L__BB6_36;
	st.local.u32 	[%rd2], %r16;
	cvta.global.u64 	%rd54, %rd10;
	{ // callseq 25, 0
	.param .b64 param0;
	st.param.b64 	[param0], %rd54;
	.param .b64 param1;
	st.param.b64 	[param1], %rd7;
	.param .b32 retval0;
	call.uni (retval0), 
	vprintf, 
	(
	param0, 
	param1
	);
	ld.param.b32 	%r136, [retval0];
	} // callseq 25
$L__BB6_36:
	ld.global.u32 	%r214, [%rd3+12];
	setp.gt.u32 	%p20, %r214, 999;
	@%p20 bra 	$L__BB6_38;
	cvta.global.u64 	%rd57, %rd14;
	{ // callseq 26, 0
	.param .b64 param0;
	st.param.b64 	[param0], %rd57;
	.param .b64 param1;
	st.param.b64 	[param1], 0;
	.param .b32 retval0;
	call.uni (retval0), 
	vprintf, 
	(
	param0, 
	param1
	);
	ld.param.b32 	%r138, [retval0];
	} // callseq 26
	ld.global.u32 	%r214, [%rd3+12];
$L__BB6_38:
	setp.gt.u32 	%p21, %r214, 99;
	@%p21 bra 	$L__BB6_40;
	cvta.global.u64 	%rd59, %rd14;
	{ // callseq 27, 0
	.param .b64 param0;
	st.param.b64 	[param0], %rd59;
	.param .b64 param1;
	st.param.b64 	[param1], 0;
	.param .b32 retval0;
	call.uni (retval0), 
	vprintf, 
	(
	param0, 
	param1
	);
	ld.param.b32 	%r140, [retval0];
	} // callseq 27
	ld.global.u32 	%r214, [%rd3+12];
$L__BB6_40:
	setp.gt.u32 	%p22, %r214, 9;
	@%p22 bra 	$L__BB6_42;
	cvta.global.u64 	%rd61, %rd14;
	{ // callseq 28, 0
	.param .b64 param0;
	st.param.b64 	[param0], %rd61;
	.param .b64 param1;
	st.param.b64 	[param1], 0;
	.param .b32 retval0;
	call.uni (retval0), 
	vprintf, 
	(
	param0, 
	param1
	);
	ld.param.b32 	%r142, [retval0];
	} // callseq 28
	ld.global.u32 	%r214, [%rd3+12];
$L__BB6_42:
	st.local.u32 	[%rd2], %r214;
	cvta.global.u64 	%rd63, %rd20;
	{ // callseq 29, 0
	.param .b64 param0;
	st.param.b64 	[param0], %rd63;
	.param .b64 param1;
	st.param.b64 	[param1], %rd7;
	.param .b32 retval0;
	call.uni (retval0), 
	vprintf, 
	(
	param0, 
	param1
	);
	ld.param.b32 	%r144, [retval0];
	} // callseq 29
	setp.ne.s32 	%p23, %r34, 9;
	@%p23 bra 	$L__BB6_44;
	cvta.global.u64 	%rd66, %rd23;
	{ // callseq 30, 0
	.param .b64 param0;
	st.param.b64 	[param0], %rd66;
	.param .b64 param1;
	st.param.b64 	[param1], 0;
	.param .b32 retval0;
	call.uni (retval0), 
	vprintf, 
	(
	param0, 
	param1
	);
	ld.param.b32 	%r146, [retval0];
	} // callseq 30
$L__BB6_44:
	add.s32 	%r203, %r203, 4;
	add.s32 	%r202, %r202, 4;
	setp.ne.s32 	%p24, %r202, 0;
	@%p24 bra 	$L__BB6_4;
	add.s32 	%r223, %r203, -1;
$L__BB6_46:
	setp.eq.s32 	%p25, %r2, 0;
	@%p25 bra 	$L__BB6_80;
	setp.eq.s32 	%p26, %r2, 1;
	@%p26 bra 	$L__BB6_69;
	mul.hi.s32 	%r148, %r223, 1717986919;
	shr.u32 	%r149, %r148, 31;
	shr.s32 	%r150, %r148, 2;
	add.s32 	%r151, %r150, %r149;
	mul.lo.s32 	%r152, %r151, 10;
	sub.s32 	%r46, %r223, %r152;
	setp.ne.s32 	%p27, %r46, 0;
	@%p27 bra 	$L__BB6_50;
	st.local.u32 	[%rd2], %r223;
	mov.u64 	%rd67, $str$5;
	cvta.global.u64 	%rd68, %rd67;
	{ // callseq 31, 0
	.param .b64 param0;
	st.param.b64 	[param0], %rd68;
	.param .b64 param1;
	st.param.b64 	[param1], %rd7;
	.param .b32 retval0;
	call.uni (retval0), 
	vprintf, 
	(
	param0, 
	param1
	);
	ld.param.b32 	%r153, [retval0];
	} // callseq 31
$L__BB6_50:
	mul.wide.s32 	%rd70, %r223, 4;
	add.s64 	%rd4, %rd1, %rd70;
	ld.global.u32 	%r218, [%rd4];
	setp.gt.u32 	%p28, %r218, 999;
	@%p28 bra 	$L__BB6_52;
	mov.u64 	%rd71, $str$6;
	cvta.global.u64 	%rd72, %rd71;
	{ // callseq 32, 0
	.param .b64 param0;
	st.param.b64 	[param0], %rd72;
	.param .b64 param1;
	st.param.b64 	[param1], 0;
	.param .b32 retval0;
	call.uni (retval0), 
	vprintf, 
	(
	param0, 
	param1
	);
	ld.param.b32 	%r155, [retval0];
	} // callseq 32
	ld.global.u32 	%r218, [%rd4];
$L__BB6_52:
	setp.gt.u32 	%p29, %r218, 99;
	@%p29 bra 	$L__BB6_54;
	mov.u64 	%rd73, $str$6;
	cvta.global.u64 	%rd74, %rd73;
	{ // callseq 33, 0
	.param .b64 param0;
	st.param.b64 	[param0], %rd74;
	.param .b64 param1;
	st.param.b64 	[param1], 0;
	.param .b32 retval0;
	call.uni (retval0), 
	vprintf, 
	(
	param0, 
	param1
	);
	ld.param.b32 	%r157, [retval0];
	} // callseq 33
	ld.global.u32 	%r218, [%rd4];
$L__BB6_54:
	setp.gt.u32 	%p30, %r218, 9;
	@%p30 bra 	$L__BB6_56;
	mov.u64 	%rd75, $str$6;
	cvta.global.u64 	%rd76, %rd75;
	{ // callseq 34, 0
	.param .b64 param0;
	st.param.b64 	[param0], %rd76;
	.param .b64 param1;
	st.param.b64 	[param1], 0;
	.param .b32 retval0;
	call.uni (retval0), 
	vprintf, 
	(
	param0, 
	param1
	);
	ld.param.b32 	%r159, [retval0];
	} // callseq 34
	ld.global.u32 	%r218, [%rd4];
$L__BB6_56:
	st.local.u32 	[%rd2], %r218;
	mov.u64 	%rd77, $str$7;
	cvta.global.u64 	%rd78, %rd77;
	{ // callseq 35, 0
	.param .b64 param0;
	st.param.b64 	[param0], %rd78;
	.param .b64 param1;
	st.param.b64 	[param1], %rd7;
	.param .b32 retval0;
	call.uni (retval0), 
	vprintf, 
	(
	param0, 
	param1
	);
	ld.param.b32 	%r161, [retval0];
	} // callseq 35
	setp.ne.s32 	%p31, %r46, 9;
	@%p31 bra 	$L__BB6_58;
	mov.u64 	%rd80, $str$8;
	cvta.global.u64 	%rd81, %rd80;
	{ // callseq 36, 0
	.param .b64 param0;
	st.param.b64 	[param0], %rd81;
	.param .b64 param1;
	st.param.b64 	[param1], 0;
	.param .b32 retval0;
	call.uni (retval0), 
	vprintf, 
	(
	param0, 
	param1
	);
	ld.param.b32 	%r163, [retval0];
	} // callseq 36
$L__BB6_58:
	add.s32 	%r54, %r223, 1;
	mul.hi.s32 	%r165, %r54, 1717986919;
	shr.u32 	%r166, %r165, 31;
	shr.s32 	%r167, %r165, 2;
	add.s32 	%r168, %r167, %r166;
	mul.lo.s32 	%r169, %r168, 10;
	sub.s32 	%r55, %r54, %r169;
	setp.ne.s32 	%p32, %r55, 0;
	@%p32 bra 	$L__BB6_60;
	st.local.u32 	[%rd2], %r54;
	mov.u64 	%rd82, $str$5;
	cvta.global.u64 	%rd83, %rd82;
	{ // callseq 37, 0
	.param .b64 param0;
	st.param.b64 	[param0], %rd83;
	.param .b64 param1;
	st.param.b64 	[param1], %rd7;
	.param .b32 retval0;
	call.uni (retval0), 
	vprintf, 
	(
	param0, 
	param1
	);
	ld.param.b32 	%r170, [retval0];
	} // callseq 37
$L__BB6_60:
	ld.global.u32 	%r221, [%rd4+4];
	setp.gt.u32 	%p33, %r221, 999;
	@%p33 bra 	$L__BB6_62;
	mov.u64 	%rd85, $str$6;
	cvta.global.u64 	%rd86, %rd85;
	{ // callseq 38, 0
	.param .b64 param0;
	st.param.b64 	[param0], %rd86;
	.param .b64 param1;
	st.param.b64 	[param1], 0;
	.param .b32 retval0;
	call.uni (retval0), 
	vprintf, 
	(
	param0, 
	param1
	);
	ld.param.b32 	%r172, [retval0];
	} // callseq 38
	ld.global.u32 	%r221, [%rd4+4];
$L__BB6_62:
	setp.gt.u32 	%p34, %r221, 99;
	@%p34 bra 	$L__BB6_64;
	mov.u64 	%rd87, $str$6;
	cvta.global.u64 	%rd88, %rd87;
	{ // callseq 39, 0
	.param .b64 param0;
	st.param.b64 	[param0], %rd88;
	.param .b64 param1;
	st.param.b64 	[param1], 0;
	.param .b32 retval0;
	call.uni (retval0), 
	vprintf, 
	(
	param0, 
	param1
	);
	ld.param.b32 	%r174, [retval0];
	} // callseq 39
	ld.global.u32 	%r221, [%rd4+4];
$L__BB6_64:
	setp.gt.u32 	%p35, %r221, 9;
	@%p35 bra 	$L__BB6_66;
	mov.u64 	%rd89, $str$6;
	cvta.global.u64 	%rd90, %rd89;
	{ // callseq 40, 0
	.param .b64 param0;
	st.param.b64 	[param0], %rd90;
	.param .b64 param1;
	st.param.b64 	[param1], 0;
	.param .b32 retval0;
	call.uni (retval0), 
	vprintf, 
	(
	param0, 
	param1
	);
	ld.param.b32 	%r176, [retval0];
	} // callseq 40
	ld.global.u32 	%r221, [%rd4+4];
$L__BB6_66:
	st.local.u32 	[%rd2], %r221;
	cvta.global.u64 	%rd92, %rd77;
	{ // callseq 41, 0
	.param .b64 param0;
	st.param.b64 	[param0], %rd92;
	.param .b64 param1;
	st.param.b64 	[param1], %rd7;
	.param .b32 retval0;
	call.uni (retval0), 
	vprintf, 
	(
	param0, 
	param1
	);
	ld.param.b32 	%r178, [retval0];
	} // callseq 41
	setp.ne.s32 	%p36, %r55, 9;
	@%p36 bra 	$L__BB6_68;
	mov.u64 	%rd94, $str$8;
	cvta.global.u64 	%rd95, %rd94;
	{ // callseq 42, 0
	.param .b64 param0;
	st.param.b64 	[param0], %rd95;
	.param .b64 param1;
	st.param.b64 	[param1], 0;
	.param .b32 retval0;
	call.uni (retval0), 
	vprintf, 
	(
	param0, 
	param1
	);
	ld.param.b32 	%r180, [retval0];
	} // callseq 42
$L__BB6_68:
	add.s32 	%r223, %r223, 2;
$L__BB6_69:
	and.b32  	%r182, %r1, 1;
	setp.eq.b32 	%p37, %r182, 1;
	not.pred 	%p38, %p37;
	@%p38 bra 	$L__BB6_80;
	mul.hi.s32 	%r183, %r223, 1717986919;
	shr.u32 	%r184, %r183, 31;
	shr.s32 	%r185, %r183, 2;
	add.s32 	%r186, %r185, %r184;
	mul.lo.s32 	%r187, %r186, 10;
	sub.s32 	%r65, %r223, %r187;
	setp.ne.s32 	%p39, %r65, 0;
	@%p39 bra 	$L__BB6_72;
	st.local.u32 	[%rd2], %r223;
	mov.u64 	%rd96, $str$5;
	cvta.global.u64 	%rd97, %rd96;
	{ // callseq 43, 0
	.param .b64 param0;
	st.param.b64 	[param0], %rd97;
	.param .b64 param1;
	st.param.b64 	[param1], %rd7;
	.param .b32 retval0;
	call.uni (retval0), 
	vprintf, 
	(
	param0, 
	param1
	);
	ld.param.b32 	%r188, [retval0];
	} // callseq 43
$L__BB6_72:
	mul.wide.s32 	%rd99, %r223, 4;
	add.s64 	%rd5, %rd1, %rd99;
	ld.global.u32 	%r225, [%rd5];
	setp.gt.u32 	%p40, %r225, 999;
	@%p40 bra 	$L__BB6_74;
	mov.u64 	%rd100, $str$6;
	cvta.global.u64 	%rd101, %rd100;
	{ // callseq 44, 0
	.param .b64 param0;
	st.param.b64 	[param0], %rd101;
	.param .b64 param1;
	st.param.b64 	[param1], 0;
	.param .b32 retval0;
	call.uni (retval0), 
	vprintf, 
	(
	param0, 
	param1
	);
	ld.param.b32 	%r190, [retval0];
	} // callseq 44
	ld.global.u32 	%r225, [%rd5];
$L__BB6_74:
	setp.gt.u32 	%p41, %r225, 99;
	@%p41 bra 	$L__BB6_76;
	mov.u64 	%rd102, $str$6;
	cvta.global.u64 	%rd103, %rd102;
	{ // callseq 45, 0
	.param .b64 param0;
	st.param.b64 	[param0], %rd103;
	.param .b64 param1;
	st.param.b64 	[param1], 0;
	.param .b32 retval0;
	call.uni (retval0), 
	vprintf, 
	(
	param0, 
	param1
	);
	ld.param.b32 	%r192, [retval0];
	} // callseq 45
	ld.global.u32 	%r225, [%rd5];
$L__BB6_76:
	setp.gt.u32 	%p42, %r225, 9;
	@%p42 bra 	$L__BB6_78;
	mov.u64 	%rd104, $str$6;
	cvta.global.u64 	%rd105, %rd104;
	{ // callseq 46, 0
	.param .b64 param0;
	st.param.b64 	[param0], %rd105;
	.param .b64 param1;
	st.param.b64 	[param1], 0;
	.param .b32 retval0;
	call.uni (retval0), 
	vprintf, 
	(
	param0, 
	param1
	);
	ld.param.b32 	%r194, [retval0];
	} // callseq 46
	ld.global.u32 	%r225, [%rd5];
$L__BB6_78:
	st.local.u32 	[%rd2], %r225;
	mov.u64 	%rd106, $str$7;
	cvta.global.u64 	%rd107, %rd106;
	{ // callseq 47, 0
	.param .b64 param0;
	st.param.b64 	[param0], %rd107;
	.param .b64 param1;
	st.param.b64 	[param1], %rd7;
	.param .b32 retval0;
	call.uni (retval0), 
	vprintf, 
	(
	param0, 
	param1
	);
	ld.param.b32 	%r196, [retval0];
	} // callseq 47
	setp.ne.s32 	%p43, %r65, 9;
	@%p43 bra 	$L__BB6_80;
	mov.u64 	%rd109, $str$8;
	cvta.global.u64 	%rd110, %rd109;
	{ // callseq 48, 0
	.param .b64 param0;
	st.param.b64 	[param0], %rd110;
	.param .b64 param1;
	st.param.b64 	[param1], 0;
	.param .b32 retval0;
	call.uni (retval0), 
	vprintf, 
	(
	param0, 
	param1
	);
	ld.param.b32 	%r198, [retval0];
	} // callseq 48
$L__BB6_80:
	mov.u64 	%rd111, $str$8;
	cvta.global.u64 	%rd112, %rd111;
	{ // callseq 49, 0
	.param .b64 param0;
	st.param.b64 	[param0], %rd112;
	.param .b64 param1;
	st.param.b64 	[param1], 0;
	.param .b32 retval0;
	call.uni (retval0), 
	vprintf, 
	(
	param0, 
	param1
	);
	ld.param.b32 	%r200, [retval0];
	} // callseq 49
$L__BB6_81:
	ret;

}


// ===== COMPILED SASS (sm_100) =====

	.target	sm_100

	.elftype	@"ET_EXEC"


//--------------------- .note.nv.tkinfo           --------------------------
	.section	.note.nv.tkinfo,"",@"SHT_NOTE"
	.sectionflags	@"SHF_NOTE_NV_TKINFO"
	.tkinfo
        /*0018*/ 	.word	0x00000002
        /*0030*/ 	.string	""
        /*0030*/ 	.string	"ptxas"
        /*0030*/ 	.string	"Cuda compilation tools, release 13.0, V13.0.88"
        /*0030*/ 	.string	"Build cuda_13.0.r13.0/compiler.36424714_0"
        /*0030*/ 	.string	"-arch sm_100 -m 64 "



//--------------------- .note.nv.cuinfo           --------------------------
	.section	.note.nv.cuinfo,"",@"SHT_NOTE"
	.sectionflags	@"SHF_NOTE_NV_CUINFO"
        /*0018*/ 	.short	0x0002
        /*001a*/ 	.short	0x0064
        /*001c*/ 	.short	0x0082
	.zero		2


//--------------------- .nv.info                  --------------------------
	.section	.nv.info,"",@"SHT_CUDA_INFO"
	.align	4


	//----- nvinfo : EIATTR_REGCOUNT
	.align		4
        /*0000*/ 	.byte	0x04, 0x2f
        /*0002*/ 	.short	(.L_10 - .L_9)
	.align		4
.L_9:
        /*0004*/ 	.word	index@(_Z4compPjS_mPf)
        /*0008*/ 	.word	0x00000020


	//----- nvinfo : EIATTR_FRAME_SIZE
	.align		4
.L_10:
        /*000c*/ 	.byte	0x04, 0x11
        /*000e*/ 	.short	(.L_12 - .L_11)
	.align		4
.L_11:
        /*0010*/ 	.word	index@(_Z4compPjS_mPf)
        /*0014*/ 	.word	0x00000000


	//----- nvinfo : EIATTR_REGCOUNT
	.align		4
.L_12:
        /*0018*/ 	.byte	0x04, 0x2f
        /*001a*/ 	.short	(.L_14 - .L_13)
	.align		4
.L_13:
        /*001c*/ 	.word	index@(_Z2mmPjS_mPf)
        /*0020*/ 	.word	0x0000001a


	//----- nvinfo : EIATTR_FRAME_SIZE
	.align		4
.L_14:
        /*0024*/ 	.byte	0x04, 0x11
        /*0026*/ 	.short	(.L_16 - .L_15)
	.align		4
.L_15:
        /*0028*/ 	.word	index@(_Z2mmPjS_mPf)
        /*002c*/ 	.word	0x00000000


	//----- nvinfo : EIATTR_REGCOUNT
	.align		4
.L_16:
        /*0030*/ 	.byte	0x04, 0x2f
        /*0032*/ 	.short	(.L_18 - .L_17)
	.align		4
.L_17:
        /*0034*/ 	.word	index@(_Z3mmmPjS_imPf)
        /*0038*/ 	.word	0x0000001e


	//----- nvinfo : EIATTR_FRAME_SIZE
	.align		4
.L_18:
        /*003c*/ 	.byte	0x04, 0x11
        /*003e*/ 	.short	(.L_20 - .L_19)
	.align		4
.L_19:
        /*0040*/ 	.word	index@(_Z3mmmPjS_imPf)
        /*0044*/ 	.word	0x00000010


	//----- nvinfo : EIATTR_REGCOUNT
	.align		4
.L_20:
        /*0048*/ 	.byte	0x04, 0x2f
        /*004a*/ 	.short	(.L_22 - .L_21)
	.align		4
.L_21:
        /*004c*/ 	.word	index@(_Z5abovePjS_mPf)
        /*0050*/ 	.word	0x00000018


	//----- nvinfo : EIATTR_FRAME_SIZE
	.align		4
.L_22:
        /*0054*/ 	.byte	0x04, 0x11
        /*0056*/ 	.short	(.L_24 - .L_23)
	.align		4
.L_23:
        /*0058*/ 	.word	index@(_Z5abovePjS_mPf)
        /*005c*/ 	.word	0x00000010


	//----- nvinfo : EIATTR_REGCOUNT
	.align		4
.L_24:
        /*0060*/ 	.byte	0x04, 0x2f
        /*0062*/ 	.short	(.L_26 - .L_25)
	.align		4
.L_25:
        /*0064*/ 	.word	index@(_Z4summPjS_imPf)
        /*0068*/ 	.word	0x0000001d


	//----- nvinfo : EIATTR_FRAME_SIZE
	.align		4
.L_26:
        /*006c*/ 	.byte	0x04, 0x11
        /*006e*/ 	.short	(.L_28 - .L_27)
	.align		4
.L_27:
        /*0070*/ 	.word	index@(_Z4summPjS_imPf)
        /*0074*/ 	.word	0x00000018


	//----- nvinfo : EIATTR_REGCOUNT
	.align		4
.L_28:
        /*0078*/ 	.byte	0x04, 0x2f
        /*007a*/ 	.short	(.L_30 - .L_29)
	.align		4
.L_29:
        /*007c*/ 	.word	index@(_Z4scanPji)
        /*0080*/ 	.word	0x00000011


	//----- nvinfo : EIATTR_FRAME_SIZE
	.align		4
.L_30:
        /*0084*/ 	.byte	0x04, 0x11
        /*0086*/ 	.short	(.L_32 - .L_31)
	.align		4
.L_31:
        /*0088*/ 	.word	index@(_Z4scanPji)
        /*008c*/ 	.word	0x00000000


	//----- nvinfo : EIATTR_REGCOUNT
	.align		4
.L_32:
        /*0090*/ 	.byte	0x04, 0x2f
        /*0092*/ 	.short	(.L_34 - .L_33)
	.align		4
.L_33:
        /*0094*/ 	.word	index@(_Z3tttPjii)
        /*0098*/ 	.word	0x0000001e


	//----- nvinfo : EIATTR_FRAME_SIZE
	.align		4
.L_34:
        /*009c*/ 	.byte	0x04, 0x11
        /*009e*/ 	.short	(.L_36 - .L_35)
	.align		4
.L_35:
        /*00a0*/ 	.word	index@(_Z3tttPjii)
        /*00a4*/ 	.word	0x00000008


	//----- nvinfo : EIATTR_MIN_STACK_SIZE
	.align		4
.L_36:
        /*00a8*/ 	.byte	0x04, 0x12
        /*00aa*/ 	.short	(.L_38 - .L_37)
	.align		4
.L_37:
        /*00ac*/ 	.word	index@(_Z3tttPjii)
        /*00b0*/ 	.word	0x00000008


	//----- nvinfo : EIATTR_MIN_STACK_SIZE
	.align		4
.L_38:
        /*00b4*/ 	.byte	0x04, 0x12
        /*00b6*/ 	.short	(.L_40 - .L_39)
	.align		4
.L_39:
        /*00b8*/ 	.word	index@(_Z4scanPji)
        /*00bc*/ 	.word	0x00000000


	//----- nvinfo : EIATTR_MIN_STACK_SIZE
	.align		4
.L_40:
        /*00c0*/ 	.byte	0x04, 0x12
        /*00c2*/ 	.short	(.L_42 - .L_41)
	.align		4
.L_41:
        /*00c4*/ 	.word	index@(_Z4summPjS_imPf)
        /*00c8*/ 	.word	0x00000018


	//----- nvinfo : EIATTR_MIN_STACK_SIZE
	.align		4
.L_42:
        /*00cc*/ 	.byte	0x04, 0x12
        /*00ce*/ 	.short	(.L_44 - .L_43)
	.align		4
.L_43:
        /*00d0*/ 	.word	index@(_Z5abovePjS_mPf)
        /*00d4*/ 	.word	0x00000010


	//----- nvinfo : EIATTR_MIN_STACK_SIZE
	.align		4
.L_44:
        /*00d8*/ 	.byte	0x04, 0x12
        /*00da*/ 	.short	(.L_46 - .L_45)
	.align		4
.L_45:
        /*00dc*/ 	.word	index@(_Z3mmmPjS_imPf)
        /*00e0*/ 	.word	0x00000010


	//----- nvinfo : EIATTR_MIN_STACK_SIZE
	.align		4
.L_46:
        /*00e4*/ 	.byte	0x04, 0x12
        /*00e6*/ 	.short	(.L_48 - .L_47)
	.align		4
.L_47:
        /*00e8*/ 	.word	index@(_Z2mmPjS_mPf)
        /*00ec*/ 	.word	0x00000000


	//----- nvinfo : EIATTR_MIN_STACK_SIZE
	.align		4
.L_48:
        /*00f0*/ 	.byte	0x04, 0x12
        /*00f2*/ 	.short	(.L_50 - .L_49)
	.align		4
.L_49:
        /*00f4*/ 	.word	index@(_Z4compPjS_mPf)
        /*00f8*/ 	.word	0x00000000
.L_50:


//--------------------- .nv.compat                --------------------------
	.section	.nv.compat,"",@"SHT_CUDA_COMPAT_INFO"
	.align	4
        /*0000*/ 	.byte	0x02, 0x09, 0x00, 0x00, 0x02, 0x02, 0x01, 0x00, 0x02, 0x05, 0x05, 0x00, 0x03, 0x07, 0x01, 0x01
        /*0010*/ 	.byte	0x02, 0x03, 0x00, 0x00, 0x02, 0x06, 0x01, 0x00, 0x04, 0x0b, 0x08, 0x00, 0x09, 0x00, 0x00, 0x00
        /*0020*/ 	.byte	0x00, 0x00, 0x00, 0x00


//--------------------- .nv.info._Z3tttPjii       --------------------------
	.section	.nv.info._Z3tttPjii,"",@"SHT_CUDA_INFO"
	.sectionflags	@""
	.align	4


	//----- nvinfo : EIATTR_CUDA_API_VERSION
	.align		4
        /*0000*/ 	.byte	0x04, 0x37
        /*0002*/ 	.short	(.L_52 - .L_51)
.L_51:
        /*0004*/ 	.word	0x00000082


	//----- nvinfo : EIATTR_KPARAM_INFO
	.align		4
.L_52:
        /*0008*/ 	.byte	0x04, 0x17
        /*000a*/ 	.short	(.L_54 - .L_53)
.L_53:
        /*000c*/ 	.word	0x00000000
        /*0010*/ 	.short	0x0002
        /*0012*/ 	.short	0x000c
        /*0014*/ 	.byte	0x00, 0xf0, 0x11, 0x00


	//----- nvinfo : EIATTR_KPARAM_INFO
	.align		4
.L_54:
        /*0018*/ 	.byte	0x04, 0x17
        /*001a*/ 	.short	(.L_56 - .L_55)
.L_55:
        /*001c*/ 	.word	0x00000000
        /*0020*/ 	.short	0x0001
        /*0022*/ 	.short	0x0008
        /*0024*/ 	.byte	0x00, 0xf0, 0x11, 0x00


	//----- nvinfo : EIATTR_KPARAM_INFO
	.align		4
.L_56:
        /*0028*/ 	.byte	0x04, 0x17
        /*002a*/ 	.short	(.L_58 - .L_57)
.L_57:
        /*002c*/ 	.word	0x00000000
        /*0030*/ 	.short	0x0000
        /*0032*/ 	.short	0x0000
        /*0034*/ 	.byte	0x00, 0xf5, 0x21, 0x00


	//----- nvinfo : EIATTR_SPARSE_MMA_MASK
	.align		4
.L_58:
        /*0038*/ 	.byte	0x03, 0x50
        /*003a*/ 	.short	0x0000


	//----- nvinfo : EIATTR_MAXREG_COUNT
	.align		4
        /*003c*/ 	.byte	0x03, 0x1b
        /*003e*/ 	.short	0x00ff


	//----- nvinfo : EIATTR_EXTERNS
	.align		4
        /*0040*/ 	.byte	0x04, 0x0f
        /*0042*/ 	.short	(.L_60 - .L_59)


	//   ....[0]....
	.align		4
.L_59:
        /*0044*/ 	.word	index@(vprintf)


	//----- nvinfo : EIATTR_MERCURY_ISA_VERSION
	.align		4
.L_60:
        /*0048*/ 	.byte	0x03, 0x5f
        /*004a*/ 	.short	0x0101


	//----- nvinfo : EIATTR_VRC_CTA_INIT_COUNT
	.align		4
        /*004c*/ 	.byte	0x02, 0x4a
	.zero		1
	.zero		1


	//----- nvinfo : EIATTR_SYSCALL_OFFSETS
	.align		4
        /*0050*/ 	.byte	0x04, 0x46
        /*0052*/ 	.short	(.L_62 - .L_61)


	//   ....[0]....
.L_61:
        /*0054*/ 	.word	0x00000130


	//   ....[1]....
        /*0058*/ 	.word	0x00000360


	//   ....[2]....
        /*005c*/ 	.word	0x00000470


	//   ....[3]....
        /*0060*/ 	.word	0x00000560


	//   ....[4]....
        /*0064*/ 	.word	0x00000650


	//   ....[5]....
        /*0068*/ 	.word	0x00000730


	//   ....[6]....
        /*006c*/ 	.word	0x000007e0


	//   ....[7]....
        /*0070*/ 	.word	0x00000900


	//   ....[8]....
        /*0074*/ 	.word	0x000009f0


	//   ....[9]....
        /*0078*/ 	.word	0x00000ae0


	//   ....[10]....
        /*007c*/ 	.word	0x00000bd0


	//   ....[11]....
        /*0080*/ 	.word	0x00000cb0


	//   ....[12]....
        /*0084*/ 	.word	0x00000d60


	//   ....[13]....
        /*0088*/ 	.word	0x00000e90


	//   ....[14]....
        /*008c*/ 	.word	0x00000f80


	//   ....[15]....
        /*0090*/ 	.word	0x00001070


	//   ....[16]....
        /*0094*/ 	.word	0x00001160


	//   ....[17]....
        /*0098*/ 	.word	0x00001240


	//   ....[18]....
        /*009c*/ 	.word	0x000012f0


	//   ....[19]....
        /*00a0*/ 	.word	0x00001420


	//   ....[20]....
        /*00a4*/ 	.word	0x00001510


	//   ....[21]....
        /*00a8*/ 	.word	0x00001600


	//   ....[22]....
        /*00ac*/ 	.word	0x000016f0


	//   ....[23]....
        /*00b0*/ 	.word	0x000017d0


	//   ....[24]....
        /*00b4*/ 	.word	0x00001870


	//   ....[25]....
        /*00b8*/ 	.word	0x00001a40


	//   ....[26]....
        /*00bc*/ 	.word	0x00001b50


	//   ....[27]....
        /*00c0*/ 	.word	0x00001c40


	//   ....[28]....
        /*00c4*/ 	.word	0x00001d30


	//   ....[29]....
        /*00c8*/ 	.word	0x00001e10


	//   ....[30]....
        /*00cc*/ 	.word	0x00001eb0


	//   ....[31]....
        /*00d0*/ 	.word	0x00001fe0


	//   ....[32]....
        /*00d4*/ 	.word	0x000020d0


	//   ....[33]....
        /*00d8*/ 	.word	0x000021c0


	//   ....[34]....
        /*00dc*/ 	.word	0x000022b0


	//   ....[35]....
        /*00e0*/ 	.word	0x00002390


	//   ....[36]....
        /*00e4*/ 	.word	0x00002430


	//   ....[37]....
        /*00e8*/ 	.word	0x00002590


	//   ....[38]....
        /*00ec*/ 	.word	0x000026a0


	//   ....[39]....
        /*00f0*/ 	.word	0x00002790


	//   ....[40]....
        /*00f4*/ 	.word	0x00002880


	//   ....[41]....
        /*00f8*/ 	.word	0x00002960


	//   ....[42]....
        /*00fc*/ 	.word	0x000029f0


	//   ....[43]....
        /*0100*/ 	.word	0x00002a80


	//----- nvinfo : EIATTR_EXIT_INSTR_OFFSETS
	.align		4
.L_62:
        /*0104*/ 	.byte	0x04, 0x1c
        /*0106*/ 	.short	(.L_64 - .L_63)


	//   ....[0]....
.L_63:
        /*0108*/ 	.word	0x00000150


	//   ....[1]....
        /*010c*/ 	.word	0x00002a90


	//----- nvinfo : EIATTR_CRS_STACK_SIZE
	.align		4
.L_64:
        /*0110*/ 	.byte	0x04, 0x1e
        /*0112*/ 	.short	(.L_66 - .L_65)
.L_65:
        /*0114*/ 	.word	0x00000000


	//----- nvinfo : EIATTR_CBANK_PARAM_SIZE
	.align		4
.L_66:
        /*0118*/ 	.byte	0x03, 0x19
        /*011a*/ 	.short	0x0010


	//----- nvinfo : EIATTR_PARAM_CBANK
	.align		4
        /*011c*/ 	.byte	0x04, 0x0a
        /*011e*/ 	.short	(.L_68 - .L_67)
	.align		4
.L_67:
        /*0120*/ 	.word	index@(.nv.constant0._Z3tttPjii)
        /*0124*/ 	.short	0x0380
        /*0126*/ 	.short	0x0010


	//----- nvinfo : EIATTR_SW_WAR
	.align		4
.L_68:
        /*0128*/ 	.byte	0x04, 0x36
        /*012a*/ 	.short	(.L_70 - .L_69)
.L_69:
        /*012c*/ 	.word	0x00000008
.L_70:


//--------------------- .nv.info._Z4scanPji       --------------------------
	.section	.nv.info._Z4scanPji,"",@"SHT_CUDA_INFO"
	.sectionflags	@""
	.align	4


	//----- nvinfo : EIATTR_CUDA_API_VERSION
	.align		4
        /*0000*/ 	.byte	0x04, 0x37
        /*0002*/ 	.short	(.L_72 - .L_71)
.L_71:
        /*0004*/ 	.word	0x00000082


	//----- nvinfo : EIATTR_KPARAM_INFO
	.align		4
.L_72:
        /*0008*/ 	.byte	0x04, 0x17
        /*000a*/ 	.short	(.L_74 - .L_73)
.L_73:
        /*000c*/ 	.word	0x00000000
        /*0010*/ 	.short	0x0001
        /*0012*/ 	.short	0x0008
        /*0014*/ 	.byte	0x00, 0xf0, 0x11, 0x00


	//----- nvinfo : EIATTR_KPARAM_INFO
	.align		4
.L_74:
        /*0018*/ 	.byte	0x04, 0x17
        /*001a*/ 	.short	(.L_76 - .L_75)
.L_75:
        /*001c*/ 	.word	0x00000000
        /*0020*/ 	.short	0x0000
        /*0022*/ 	.short	0x0000
        /*0024*/ 	.byte	0x00, 0xf5, 0x21, 0x00


	//----- nvinfo : EIATTR_SPARSE_MMA_MASK
	.align		4
.L_76:
        /*0028*/ 	.byte	0x03, 0x50
        /*002a*/ 	.short	0x0000


	//----- nvinfo : EIATTR_MAXREG_COUNT
	.align		4
        /*002c*/ 	.byte	0x03, 0x1b
        /*002e*/ 	.short	0x00ff


	//----- nvinfo : EIATTR_NUM_BARRIERS
	.align		4
        /*0030*/ 	.byte	0x02, 0x4c
        /*0032*/ 	.byte	0x01
	.zero		1


	//----- nvinfo : EIATTR_MERCURY_ISA_VERSION
	.align		4
        /*0034*/ 	.byte	0x03, 0x5f
        /*0036*/ 	.short	0x0101


	//----- nvinfo : EIATTR_VRC_CTA_INIT_COUNT
	.align		4
        /*0038*/ 	.byte	0x02, 0x4a
	.zero		1
	.zero		1


	//----- nvinfo : EIATTR_EXIT_INSTR_OFFSETS
	.align		4
        /*003c*/ 	.byte	0x04, 0x1c
        /*003e*/ 	.short	(.L_78 - .L_77)


	//   ....[0]....
.L_77:
        /*0040*/ 	.word	0x000002e0


	//   ....[1]....
        /*0044*/ 	.word	0x000005b0


	//----- nvinfo : EIATTR_CRS_STACK_SIZE
	.align		4
.L_78:
        /*0048*/ 	.byte	0x04, 0x1e
        /*004a*/ 	.short	(.L_80 - .L_79)
.L_79:
        /*004c*/ 	.word	0x00000000


	//----- nvinfo : EIATTR_CBANK_PARAM_SIZE
	.align		4
.L_80:
        /*0050*/ 	.byte	0x03, 0x19
        /*0052*/ 	.short	0x000c


	//----- nvinfo : EIATTR_PARAM_CBANK
	.align		4
        /*0054*/ 	.byte	0x04, 0x0a
        /*0056*/ 	.short	(.L_82 - .L_81)
	.align		4
.L_81:
        /*0058*/ 	.word	index@(.nv.constant0._Z4scanPji)
        /*005c*/ 	.short	0x0380
        /*005e*/ 	.short	0x000c


	//----- nvinfo : EIATTR_SW_WAR
	.align		4
.L_82:
        /*0060*/ 	.byte	0x04, 0x36
        /*0062*/ 	.short	(.L_84 - .L_83)
.L_83:
        /*0064*/ 	.word	0x00000008
.L_84:


//--------------------- .nv.info._Z4summPjS_imPf  --------------------------
	.section	.nv.info._Z4summPjS_imPf,"",@"SHT_CUDA_INFO"
	.sectionflags	@""
	.align	4


	//----- nvinfo : EIATTR_CUDA_API_VERSION
	.align		4
        /*0000*/ 	.byte	0x04, 0x37
        /*0002*/ 	.short	(.L_86 - .L_85)
.L_85:
        /*0004*/ 	.word	0x00000082


	//----- nvinfo : EIATTR_KPARAM_INFO
	.align		4
.L_86:
        /*0008*/ 	.byte	0x04, 0x17
        /*000a*/ 	.short	(.L_88 - .L_87)
.L_87:
        /*000c*/ 	.word	0x00000000
        /*0010*/ 	.short	0x0004
        /*0012*/ 	.short	0x0020
        /*0014*/ 	.byte	0x00, 0xf5, 0x21, 0x00


	//----- nvinfo : EIATTR_KPARAM_INFO
	.align		4
.L_88:
        /*0018*/ 	.byte	0x04, 0x17
        /*001a*/ 	.short	(.L_90 - .L_89)
.L_89:
        /*001c*/ 	.word	0x00000000
        /*0020*/ 	.short	0x0003
        /*0022*/ 	.short	0x0018
        /*0024*/ 	.byte	0x00, 0xf0, 0x21, 0x00


	//----- nvinfo : EIATTR_KPARAM_INFO
	.align		4
.L_90:
        /*0028*/ 	.byte	0x04, 0x17
        /*002a*/ 	.short	(.L_92 - .L_91)
.L_91:
        /*002c*/ 	.word	0x00000000
        /*0030*/ 	.short	0x0002
        /*0032*/ 	.short	0x0010
        /*0034*/ 	.byte	0x00, 0xf0, 0x11, 0x00


	//----- nvinfo : EIATTR_KPARAM_INFO
	.align		4
.L_92:
        /*0038*/ 	.byte	0x04, 0x17
        /*003a*/ 	.short	(.L_94 - .L_93)
.L_93:
        /*003c*/ 	.word	0x00000000
        /*0040*/ 	.short	0x0001
        /*0042*/ 	.short	0x0008
        /*0044*/ 	.byte	0x00, 0xf5, 0x21, 0x00


	//----- nvinfo : EIATTR_KPARAM_INFO
	.align		4
.L_94:
        /*0048*/ 	.byte	0x04, 0x17
        /*004a*/ 	.short	(.L_96 - .L_95)
.L_95:
        /*004c*/ 	.word	0x00000000
        /*0050*/ 	.short	0x0000
        /*0052*/ 	.short	0x0000
        /*0054*/ 	.byte	0x00, 0xf5, 0x21, 0x00


	//----- nvinfo : EIATTR_SPARSE_MMA_MASK
	.align		4
.L_96:
        /*0058*/ 	.byte	0x03, 0x50
        /*005a*/ 	.short	0x0000


	//----- nvinfo : EIATTR_MAXREG_COUNT
	.align		4
        /*005c*/ 	.byte	0x03, 0x1b
        /*005e*/ 	.short	0x00ff


	//----- nvinfo : EIATTR_NUM_BARRIERS
	.align		4
        /*0060*/ 	.byte	0x02, 0x4c
        /*0062*/ 	.byte	0x01
	.zero		1


	//----- nvinfo : EIATTR_EXTERNS
	.align		4
        /*0064*/ 	.byte	0x04, 0x0f
        /*0066*/ 	.short	(.L_98 - .L_97)


	//   ....[0]....
	.align		4
.L_97:
        /*0068*/ 	.word	index@(vprintf)


	//----- nvinfo : EIATTR_MERCURY_ISA_VERSION
	.align		4
.L_98:
        /*006c*/ 	.byte	0x03, 0x5f
        /*006e*/ 	.short	0x0101


	//----- nvinfo : EIATTR_VRC_CTA_INIT_COUNT
	.align		4
        /*0070*/ 	.byte	0x02, 0x4a
	.zero		1
	.zero		1


	//----- nvinfo : EIATTR_SYSCALL_OFFSETS
	.align		4
        /*0074*/ 	.byte	0x04, 0x46
        /*0076*/ 	.short	(.L_100 - .L_99)


	//   ....[0]....
.L_99:
        /*0078*/ 	.word	0x00000280


	//   ....[1]....
        /*007c*/ 	.word	0x00000450


	//   ....[2]....
        /*0080*/ 	.word	0x000004e0


	//----- nvinfo : EIATTR_EXIT_INSTR_OFFSETS
	.align		4
.L_100:
        /*0084*/ 	.byte	0x04, 0x1c
        /*0086*/ 	.short	(.L_102 - .L_101)


	//   ....[0]....
.L_101:
        /*0088*/ 	.word	0x00000340


	//   ....[1]....
        /*008c*/ 	.word	0x000004f0


	//----- nvinfo : EIATTR_CRS_STACK_SIZE
	.align		4
.L_102:
        /*0090*/ 	.byte	0x04, 0x1e
        /*0092*/ 	.short	(.L_104 - .L_103)
.L_103:
        /*0094*/ 	.word	0x00000000


	//----- nvinfo : EIATTR_CBANK_PARAM_SIZE
	.align		4
.L_104:
        /*0098*/ 	.byte	0x03, 0x19
        /*009a*/ 	.short	0x0028


	//----- nvinfo : EIATTR_PARAM_CBANK
	.align		4
        /*009c*/ 	.byte	0x04, 0x0a
        /*009e*/ 	.short	(.L_106 - .L_105)
	.align		4
.L_105:
        /*00a0*/ 	.word	index@(.nv.constant0._Z4summPjS_imPf)
        /*00a4*/ 	.short	0x0380
        /*00a6*/ 	.short	0x0028


	//----- nvinfo : EIATTR_SW_WAR
	.align		4
.L_106:
        /*00a8*/ 	.byte	0x04, 0x36
        /*00aa*/ 	.short	(.L_108 - .L_107)
.L_107:
        /*00ac*/ 	.word	0x00000008
.L_108:


//--------------------- .nv.info._Z5abovePjS_mPf  --------------------------
	.section	.nv.info._Z5abovePjS_mPf,"",@"SHT_CUDA_INFO"
	.sectionflags	@""
	.align	4


	//----- nvinfo : EIATTR_CUDA_API_VERSION
	.align		4
        /*0000*/ 	.byte	0x04, 0x37
        /*0002*/ 	.short	(.L_110 - .L_109)
.L_109:
        /*0004*/ 	.word	0x00000082


	//----- nvinfo : EIATTR_KPARAM_INFO
	.align		4
.L_110:
        /*0008*/ 	.byte	0x04, 0x17
        /*000a*/ 	.short	(.L_112 - .L_111)
.L_111:
        /*000c*/ 	.word	0x00000000
        /*0010*/ 	.short	0x0003
        /*0012*/ 	.short	0x0018
        /*0014*/ 	.byte	0x00, 0xf5, 0x21, 0x00


	//----- nvinfo : EIATTR_KPARAM_INFO
	.align		4
.L_112:
        /*0018*/ 	.byte	0x04, 0x17
        /*001a*/ 	.short	(.L_114 - .L_113)
.L_113:
        /*001c*/ 	.word	0x00000000
        /*0020*/ 	.short	0x0002
        /*0022*/ 	.short	0x0010
        /*0024*/ 	.byte	0x00, 0xf0, 0x21, 0x00


	//----- nvinfo : EIATTR_KPARAM_INFO
	.align		4
.L_114:
        /*0028*/ 	.byte	0x04, 0x17
        /*002a*/ 	.short	(.L_116 - .L_115)
.L_115:
        /*002c*/ 	.word	0x00000000
        /*0030*/ 	.short	0x0001
        /*0032*/ 	.short	0x0008
        /*0034*/ 	.byte	0x00, 0xf5, 0x21, 0x00


	//----- nvinfo : EIATTR_KPARAM_INFO
	.align		4
.L_116:
        /*0038*/ 	.byte	0x04, 0x17
        /*003a*/ 	.short	(.L_118 - .L_117)
.L_117:
        /*003c*/ 	.word	0x00000000
        /*0040*/ 	.short	0x0000
        /*0042*/ 	.short	0x0000
        /*0044*/ 	.byte	0x00, 0xf5, 0x21, 0x00


	//----- nvinfo : EIATTR_SPARSE_MMA_MASK
	.align		4
.L_118:
        /*0048*/ 	.byte	0x03, 0x50
        /*004a*/ 	.short	0x0000


	//----- nvinfo : EIATTR_MAXREG_COUNT
	.align		4
        /*004c*/ 	.byte	0x03, 0x1b
        /*004e*/ 	.short	0x00ff


	//----- nvinfo : EIATTR_NUM_BARRIERS
	.align		4
        /*0050*/ 	.byte	0x02, 0x4c
        /*0052*/ 	.byte	0x01
	.zero		1


	//----- nvinfo : EIATTR_EXTERNS
	.align		4
        /*0054*/ 	.byte	0x04, 0x0f
        /*0056*/ 	.short	(.L_120 - .L_119)


	//   ....[0]....
	.align		4
.L_119:
        /*0058*/ 	.word	index@(vprintf)


	//----- nvinfo : EIATTR_MERCURY_ISA_VERSION
	.align		4
.L_120:
        /*005c*/ 	.byte	0x03, 0x5f
        /*005e*/ 	.short	0x0101


	//----- nvinfo : EIATTR_VRC_CTA_INIT_COUNT
	.align		4
        /*0060*/ 	.byte	0x02, 0x4a
	.zero		1
	.zero		1


	//----- nvinfo : EIATTR_SYSCALL_OFFSETS
	.align		4
        /*0064*/ 	.byte	0x04, 0x46
        /*0066*/ 	.short	(.L_122 - .L_121)


	//   ....[0]....
.L_121:
        /*0068*/ 	.word	0x000003d0


	//----- nvinfo : EIATTR_EXIT_INSTR_OFFSETS
	.align		4
.L_122:
        /*006c*/ 	.byte	0x04, 0x1c
        /*006e*/ 	.short	(.L_124 - .L_123)


	//   ....[0]....
.L_123:
        /*0070*/ 	.word	0x000002d0


	//   ....[1]....
        /*0074*/ 	.word	0x00000300


	//   ....[2]....
        /*0078*/ 	.word	0x000003e0


	//----- nvinfo : EIATTR_CRS_STACK_SIZE
	.align		4
.L_124:
        /*007c*/ 	.byte	0x04, 0x1e
        /*007e*/ 	.short	(.L_126 - .L_125)
.L_125:
        /*0080*/ 	.word	0x00000000


	//----- nvinfo : EIATTR_CBANK_PARAM_SIZE
	.align		4
.L_126:
        /*0084*/ 	.byte	0x03, 0x19
        /*0086*/ 	.short	0x0020


	//----- nvinfo : EIATTR_PARAM_CBANK
	.align		4
        /*0088*/ 	.byte	0x04, 0x0a
        /*008a*/ 	.short	(.L_128 - .L_127)
	.align		4
.L_127:
        /*008c*/ 	.word	index@(.nv.constant0._Z5abovePjS_mPf)
        /*0090*/ 	.short	0x0380
        /*0092*/ 	.short	0x0020


	//----- nvinfo : EIATTR_SW_WAR
	.align		4
.L_128:
        /*0094*/ 	.byte	0x04, 0x36
        /*0096*/ 	.short	(.L_130 - .L_129)
.L_129:
        /*0098*/ 	.word	0x00000008
.L_130:


//--------------------- .nv.info._Z3mmmPjS_imPf   --------------------------
	.section	.nv.info._Z3mmmPjS_imPf,"",@"SHT_CUDA_INFO"
	.sectionflags	@""
	.align	4


	//----- nvinfo : EIATTR_CUDA_API_VERSION
	.align		4
        /*0000*/ 	.byte	0x04, 0x37
        /*0002*/ 	.short	(.L_132 - .L_131)
.L_131:
        /*0004*/ 	.word	0x00000082


	//----- nvinfo : EIATTR_KPARAM_INFO
	.align		4
.L_132:
        /*0008*/ 	.byte	0x04, 0x17
        /*000a*/ 	.short	(.L_134 - .L_133)
.L_133:
        /*000c*/ 	.word	0x00000000
        /*0010*/ 	.short	0x0004
        /*0012*/ 	.short	0x0020
        /*0014*/ 	.byte	0x00, 0xf5, 0x21, 0x00


	//----- nvinfo : EIATTR_KPARAM_INFO
	.align		4
.L_134:
        /*0018*/ 	.byte	0x04, 0x17
        /*001a*/ 	.short	(.L_136 - .L_135)
.L_135:
        /*001c*/ 	.word	0x00000000
        /*0020*/ 	.short	0x0003
        /*0022*/ 	.short	0x0018
        /*0024*/ 	.byte	0x00, 0xf0, 0x21, 0x00


	//----- nvinfo : EIATTR_KPARAM_INFO
	.align		4
.L_136:
        /*0028*/ 	.byte	0x04, 0x17
        /*002a*/ 	.short	(.L_138 - .L_137)
.L_137:
        /*002c*/ 	.word	0x00000000
        /*0030*/ 	.short	0x0002
        /*0032*/ 	.short	0x0010
        /*0034*/ 	.byte	0x00, 0xf0, 0x11, 0x00


	//----- nvinfo : EIATTR_KPARAM_INFO
	.align		4
.L_138:
        /*0038*/ 	.byte	0x04, 0x17
        /*003a*/ 	.short	(.L_140 - .L_139)
.L_139:
        /*003c*/ 	.word	0x00000000
        /*0040*/ 	.short	0x0001
        /*0042*/ 	.short	0x0008
        /*0044*/ 	.byte	0x00, 0xf5, 0x21, 0x00


	//----- nvinfo : EIATTR_KPARAM_INFO
	.align		4
.L_140:
        /*0048*/ 	.byte	0x04, 0x17
        /*004a*/ 	.short	(.L_142 - .L_141)
.L_141:
        /*004c*/ 	.word	0x00000000
        /*0050*/ 	.short	0x0000
        /*0052*/ 	.short	0x0000
        /*0054*/ 	.byte	0x00, 0xf5, 0x21, 0x00


	//----- nvinfo : EIATTR_SPARSE_MMA_MASK
	.align		4
.L_142:
        /*0058*/ 	.byte	0x03, 0x50
        /*005a*/ 	.short	0x0000


	//----- nvinfo : EIATTR_MAXREG_COUNT
	.align		4
        /*005c*/ 	.byte	0x03, 0x1b
        /*005e*/ 	.short	0x00ff


	//----- nvinfo : EIATTR_NUM_BARRIERS
	.align		4
        /*0060*/ 	.byte	0x02, 0x4c
        /*0062*/ 	.byte	0x01
	.zero		1


	//----- nvinfo : EIATTR_EXTERNS
	.align		4
        /*0064*/ 	.byte	0x04, 0x0f
        /*0066*/ 	.short	(.L_144 - .L_143)


	//   ....[0]....
	.align		4
.L_143:
        /*0068*/ 	.word	index@(vprintf)


	//----- nvinfo : EIATTR_MERCURY_ISA_VERSION
	.align		4
.L_144:
        /*006c*/ 	.byte	0x03, 0x5f
        /*006e*/ 	.short	0x0101


	//----- nvinfo : EIATTR_VRC_CTA_INIT_COUNT
	.align		4
        /*0070*/ 	.byte	0x02, 0x4a
	.zero		1
	.zero		1


	//----- nvinfo : EIATTR_SYSCALL_OFFSETS
	.align		4
        /*0074*/ 	.byte	0x04, 0x46
        /*0076*/ 	.short	(.L_146 - .L_145)


	//   ....[0]....
.L_145:
        /*0078*/ 	.word	0x00000400


	//   ....[1]....
        /*007c*/ 	.word	0x00000490


	//----- nvinfo : EIATTR_EXIT_INSTR_OFFSETS
	.align		4
.L_146:
        /*0080*/ 	.byte	0x04, 0x1c
        /*0082*/ 	.short	(.L_148 - .L_147)


	//   ....[0]....
.L_147:
        /*0084*/ 	.word	0x00000300


	//   ....[1]....
        /*0088*/ 	.word	0x000004a0


	//----- nvinfo : EIATTR_CRS_STACK_SIZE
	.align		4
.L_148:
        /*008c*/ 	.byte	0x04, 0x1e
        /*008e*/ 	.short	(.L_150 - .L_149)
.L_149:
        /*0090*/ 	.word	0x00000000


	//----- nvinfo : EIATTR_CBANK_PARAM_SIZE
	.align		4
.L_150:
        /*0094*/ 	.byte	0x03, 0x19
        /*0096*/ 	.short	0x0028


	//----- nvinfo : EIATTR_PARAM_CBANK
	.align		4
        /*0098*/ 	.byte	0x04, 0x0a
        /*009a*/ 	.short	(.L_152 - .L_151)
	.align		4
.L_151:
        /*009c*/ 	.word	index@(.nv.constant0._Z3mmmPjS_imPf)
        /*00a0*/ 	.short	0x0380
        /*00a2*/ 	.short	0x0028


	//----- nvinfo : EIATTR_SW_WAR
	.align		4
.L_152:
        /*00a4*/ 	.byte	0x04, 0x36
        /*00a6*/ 	.short	(.L_154 - .L_153)
.L_153:
        /*00a8*/ 	.word	0x00000008
.L_154:


//--------------------- .nv.info._Z2mmPjS_mPf     --------------------------
	.section	.nv.info._Z2mmPjS_mPf,"",@"SHT_CUDA_INFO"
	.sectionflags	@""
	.align	4


	//----- nvinfo : EIATTR_CUDA_API_VERSION
	.align		4
        /*0000*/ 	.byte	0x04, 0x37
        /*0002*/ 	.short	(.L_156 - .L_155)
.L_155:
        /*0004*/ 	.word	0x00000082


	//----- nvinfo : EIATTR_KPARAM_INFO
	.align		4
.L_156:
        /*0008*/ 	.byte	0x04, 0x17
        /*000a*/ 	.short	(.L_158 - .L_157)
.L_157:
        /*000c*/ 	.word	0x00000000
        /*0010*/ 	.short	0x0003
        /*0012*/ 	.short	0x0018
        /*0014*/ 	.byte	0x00, 0xf5, 0x21, 0x00


	//----- nvinfo : EIATTR_KPARAM_INFO
	.align		4
.L_158:
        /*0018*/ 	.byte	0x04, 0x17
        /*001a*/ 	.short	(.L_160 - .L_159)
.L_159:
        /*001c*/ 	.word	0x00000000
        /*0020*/ 	.short	0x0002
        /*0022*/ 	.short	0x0010
        /*0024*/ 	.byte	0x00, 0xf0, 0x21, 0x00


	//----- nvinfo : EIATTR_KPARAM_INFO
	.align		4
.L_160:
        /*0028*/ 	.byte	0x04, 0x17
        /*002a*/ 	.short	(.L_162 - .L_161)
.L_161:
        /*002c*/ 	.word	0x00000000
        /*0030*/ 	.short	0x0001
        /*0032*/ 	.short	0x0008
        /*0034*/ 	.byte	0x00, 0xf5, 0x21, 0x00


	//----- nvinfo : EIATTR_KPARAM_INFO
	.align		4
.L_162:
        /*0038*/ 	.byte	0x04, 0x17
        /*003a*/ 	.short	(.L_164 - .L_163)
.L_163:
        /*003c*/ 	.word	0x00000000
        /*0040*/ 	.short	0x0000
        /*0042*/ 	.short	0x0000
        /*0044*/ 	.byte	0x00, 0xf5, 0x21, 0x00


	//----- nvinfo : EIATTR_SPARSE_MMA_MASK
	.align		4
.L_164:
        /*0048*/ 	.byte	0x03, 0x50
        /*004a*/ 	.short	0x0000


	//----- nvinfo : EIATTR_MAXREG_COUNT
	.align		4
        /*004c*/ 	.byte	0x03, 0x1b
        /*004e*/ 	.short	0x00ff


	//----- nvinfo : EIATTR_NUM_BARRIERS
	.align		4
        /*0050*/ 	.byte	0x02, 0x4c
        /*0052*/ 	.byte	0x01
	.zero		1


	//----- nvinfo : EIATTR_MERCURY_ISA_VERSION
	.align		4
        /*0054*/ 	.byte	0x03, 0x5f
        /*0056*/ 	.short	0x0101


	//----- nvinfo : EIATTR_VRC_CTA_INIT_COUNT
	.align		4
        /*0058*/ 	.byte	0x02, 0x4a
	.zero		1
	.zero		1


	//----- nvinfo : EIATTR_EXIT_INSTR_OFFSETS
	.align		4
        /*005c*/ 	.byte	0x04, 0x1c
        /*005e*/ 	.short	(.L_166 - .L_165)


	//   ....[0]....
.L_165:
        /*0060*/ 	.word	0x00000270


	//----- nvinfo : EIATTR_CRS_STACK_SIZE
	.align		4
.L_166:
        /*0064*/ 	.byte	0x04, 0x1e
        /*0066*/ 	.short	(.L_168 - .L_167)
.L_167:
        /*0068*/ 	.word	0x00000000


	//----- nvinfo : EIATTR_CBANK_PARAM_SIZE
	.align		4
.L_168:
        /*006c*/ 	.byte	0x03, 0x19
        /*006e*/ 	.short	0x0020


	//----- nvinfo : EIATTR_PARAM_CBANK
	.align		4
        /*0070*/ 	.byte	0x04, 0x0a
        /*0072*/ 	.short	(.L_170 - .L_169)
	.align		4
.L_169:
        /*0074*/ 	.word	index@(.nv.constant0._Z2mmPjS_mPf)
        /*0078*/ 	.short	0x0380
        /*007a*/ 	.short	0x0020


	//----- nvinfo : EIATTR_SW_WAR
	.align		4
.L_170:
        /*007c*/ 	.byte	0x04, 0x36
        /*007e*/ 	.short	(.L_172 - .L_171)
.L_171:
        /*0080*/ 	.word	0x00000008
.L_172:


//--------------------- .nv.info._Z4compPjS_mPf   --------------------------
	.section	.nv.info._Z4compPjS_mPf,"",@"SHT_CUDA_INFO"
	.sectionflags	@""
	.align	4


	//----- nvinfo : EIATTR_CUDA_API_VERSION
	.align		4
        /*0000*/ 	.byte	0x04, 0x37
        /*0002*/ 	.short	(.L_174 - .L_173)
.L_173:
        /*0004*/ 	.word	0x00000082


	//----- nvinfo : EIATTR_KPARAM_INFO
	.align		4
.L_174:
        /*0008*/ 	.byte	0x04, 0x17
        /*000a*/ 	.short	(.L_176 - .L_175)
.L_175:
        /*000c*/ 	.word	0x00000000
        /*0010*/ 	.short	0x0003
        /*0012*/ 	.short	0x0018
        /*0014*/ 	.byte	0x00, 0xf5, 0x21, 0x00


	//----- nvinfo : EIATTR_KPARAM_INFO
	.align		4
.L_176:
        /*0018*/ 	.byte	0x04, 0x17
        /*001a*/ 	.short	(.L_178 - .L_177)
.L_177:
        /*001c*/ 	.word	0x00000000
        /*0020*/ 	.short	0x0002
        /*0022*/ 	.short	0x0010
        /*0024*/ 	.byte	0x00, 0xf0, 0x21, 0x00


	//----- nvinfo : EIATTR_KPARAM_INFO
	.align		4
.L_178:
        /*0028*/ 	.byte	0x04, 0x17
        /*002a*/ 	.short	(.L_180 - .L_179)
.L_179:
        /*002c*/ 	.word	0x00000000
        /*0030*/ 	.short	0x0001
        /*0032*/ 	.short	0x0008
        /*0034*/ 	.byte	0x00, 0xf5, 0x21, 0x00


	//----- nvinfo : EIATTR_KPARAM_INFO
	.align		4
.L_180:
        /*0038*/ 	.byte	0x04, 0x17
        /*003a*/ 	.short	(.L_182 - .L_181)
.L_181:
        /*003c*/ 	.word	0x00000000
        /*0040*/ 	.short	0x0000
        /*0042*/ 	.short	0x0000
        /*0044*/ 	.byte	0x00, 0xf5, 0x21, 0x00


	//----- nvinfo : EIATTR_SPARSE_MMA_MASK
	.align		4
.L_182:
        /*0048*/ 	.byte	0x03, 0x50
        /*004a*/ 	.short	0x0000


	//----- nvinfo : EIATTR_MAXREG_COUNT
	.align		4
        /*004c*/ 	.byte	0x03, 0x1b
        /*004e*/ 	.short	0x00ff


	//----- nvinfo : EIATTR_MERCURY_ISA_VERSION
	.align		4
        /*0050*/ 	.byte	0x03, 0x5f
        /*0052*/ 	.short	0x0101


	//----- nvinfo : EIATTR_VRC_CTA_INIT_COUNT
	.align		4
        /*0054*/ 	.byte	0x02, 0x4a
	.zero		1
	.zero		1


	//----- nvinfo : EIATTR_EXIT_INSTR_OFFSETS
	.align		4
        /*0058*/ 	.byte	0x04, 0x1c
        /*005a*/ 	.short	(.L_184 - .L_183)


	//   ....[0]....
.L_183:
        /*005c*/ 	.word	0x00001100


	//----- nvinfo : EIATTR_CBANK_PARAM_SIZE
	.align		4
.L_184:
        /*0060*/ 	.byte	0x03, 0x19
        /*0062*/ 	.short	0x0020


	//----- nvinfo : EIATTR_PARAM_CBANK
	.align		4
        /*0064*/ 	.byte	0x04, 0x0a
        /*0066*/ 	.short	(.L_186 - .L_185)
	.align		4
.L_185:
        /*0068*/ 	.word	index@(.nv.constant0._Z4compPjS_mPf)
        /*006c*/ 	.short	0x0380
        /*006e*/ 	.short	0x0020


	//----- nvinfo : EIATTR_SW_WAR
	.align		4
.L_186:
        /*0070*/ 	.byte	0x04, 0x36
        /*0072*/ 	.short	(.L_188 - .L_187)
.L_187:
        /*0074*/ 	.word	0x00000008
.L_188:


//--------------------- .nv.callgraph             --------------------------
	.section	.nv.callgraph,"",@"SHT_CUDA_CALLGRAPH"
	.align	4
	.sectionentsize	8
	.align		4
        /*0000*/ 	.word	0x00000000
	.align		4
        /*0004*/ 	.word	0xffffffff
	.align		4
        /*0008*/ 	.word	index@(_Z3tttPjii)
	.align		4
        /*000c*/ 	.word	index@(vprintf)
	.align		4
        /*0010*/ 	.word	index@(_Z4summPjS_imPf)
	.align		4
        /*0014*/ 	.word	index@(vprintf)
	.align		4
        /*0018*/ 	.word	index@(_Z5abovePjS_mPf)
	.align		4
        /*001c*/ 	.word	index@(vprintf)
	.align		4
        /*0020*/ 	.word	index@(_Z3mmmPjS_imPf)
	.align		4
        /*0024*/ 	.word	index@(vprintf)
	.align		4
        /*0028*/ 	.word	0x00000000
	.align		4
        /*002c*/ 	.word	0xfffffffe
	.align		4
        /*0030*/ 	.word	0x00000000
	.align		4
        /*0034*/ 	.word	0xfffffffd
	.align		4
        /*0038*/ 	.word	0x00000000
	.align		4
        /*003c*/ 	.word	0xfffffffc


//--------------------- .nv.constant4             --------------------------
	.section	.nv.constant4,"a",@progbits
	.align	8
	.align		8
.nv.constant4:
        /*0000*/ 	.dword	vprintf
	.align		8
        /*0008*/ 	.dword	$str
	.align		8
        /*0010*/ 	.dword	$str$1
	.align		8
        /*0018*/ 	.dword	$str$2
	.align		8
        /*0020*/ 	.dword	$str$3
	.align		8
        /*0028*/ 	.dword	$str$4
	.align		8
        /*0030*/ 	.dword	$str$5
	.align		8
        /*0038*/ 	.dword	$str$6
	.align		8
        /*0040*/ 	.dword	$str$7
	.align		8
        /*0048*/ 	.dword	$str$8


//--------------------- .text._Z3tttPjii          --------------------------
	.section	.text._Z3tttPjii,"ax",@progbits
	.align	128
        .global         _Z3tttPjii
        .type           _Z3tttPjii,@function
        .size           _Z3tttPjii,(.L_x_144 - _Z3tttPjii)
        .other          _Z3tttPjii,@"STO_CUDA_ENTRY STV_DEFAULT"
_Z3tttPjii:
.text._Z3tttPjii:
[----:B------:R-:W0:Y:S08]  /*0000*/  LDC R1, c[0x0][0x37c] ;  /* 0x0000df00ff017b82 */ /* 0x000e300000000800 */
[----:B------:R-:W1:Y:S01]  /*0010*/  LDC.64 R10, c[0x0][0x388] ;  /* 0x0000e200ff0a7b82 */ /* 0x000e620000000a00 */
[----:B------:R-:W2:Y:S01]  /*0020*/  LDCU UR4, c[0x0][0x2f8] ;  /* 0x00005f00ff0477ac */ /* 0x000ea20008000800 */
[----:B0-----:R-:W-:Y:S01]  /*0030*/  VIADD R1, R1, 0xfffffff8 ;  /* 0xfffffff801017836 */ /* 0x001fe20000000000 */
[----:B------:R-:W-:Y:S01]  /*0040*/  MOV R0, 0x0 ;  /* 0x0000000000007802 */ /* 0x000fe20000000f00 */
[----:B------:R-:W0:Y:S01]  /*0050*/  S2R R16, SR_TID.X ;  /* 0x0000000000107919 */ /* 0x000e220000002100 */
[----:B------:R-:W3:Y:S03]  /*0060*/  LDCU UR5, c[0x0][0x2fc] ;  /* 0x00005f80ff0577ac */ /* 0x000ee60008000800 */
[----:B------:R4:W0:Y:S01]  /*0070*/  LDC.64 R8, c[0x4][R0] ;  /* 0x0100000000087b82 */ /* 0x0008220000000a00 */
[----:B------:R-:W5:Y:S01]  /*0080*/  LDCU.64 UR6, c[0x4][0x28] ;  /* 0x01000500ff0677ac */ /* 0x000f620008000a00 */
[----:B------:R-:W4:Y:S01]  /*0090*/  LDCU UR8, c[0x0][0x388] ;  /* 0x00007100ff0877ac */ /* 0x000f220008000800 */
[----:B--2---:R-:W-:Y:S01]  /*00a0*/  IADD3 R22, P0, PT, R1, UR4, RZ ;  /* 0x0000000401167c10 */ /* 0x004fe2000ff1e0ff */
[----:B-1----:R1:W-:Y:S04]  /*00b0*/  STL.64 [R1], R10 ;  /* 0x0000000a01007387 */ /* 0x0023e80000100a00 */
[----:B---3--:R-:W-:-:S02]  /*00c0*/  IMAD.X R2, RZ, RZ, UR5, P0 ;  /* 0x00000005ff027e24 */ /* 0x008fc400080e06ff */
[----:B-----5:R-:W-:Y:S02]  /*00d0*/  IMAD.U32 R4, RZ, RZ, UR6 ;  /* 0x00000006ff047e24 */ /* 0x020fe4000f8e00ff */
[----:B------:R-:W-:Y:S02]  /*00e0*/  IMAD.U32 R5, RZ, RZ, UR7 ;  /* 0x00000007ff057e24 */ /* 0x000fe4000f8e00ff */
[----:B----4-:R-:W-:Y:S02]  /*00f0*/  IMAD.U32 R26, RZ, RZ, UR8 ;  /* 0x00000008ff1a7e24 */ /* 0x010fe4000f8e00ff */
[----:B------:R-:W-:Y:S02]  /*0100*/  IMAD.MOV.U32 R6, RZ, RZ, R22 ;  /* 0x000000ffff067224 */ /* 0x000fe400078e0016 */
[----:B-1----:R-:W-:-:S07]  /*0110*/  IMAD.MOV.U32 R7, RZ, RZ, R2 ;  /* 0x000000ffff077224 */ /* 0x002fce00078e0002 */
[----:B------:R-:W-:-:S07]  /*0120*/  LEPC R20, `(.L_x_0) ;  /* 0x000000001014794e */ /* 0x000fce0000000000 */
[----:B0-----:R-:W-:Y:S05]  /*0130*/  CALL.ABS.NOINC R8 ;  /* 0x0000000008007343 */ /* 0x001fea0003c00000 */
.L_x_0:
[----:B------:R-:W-:-:S13]  /*0140*/  ISETP.NE.AND P0, PT, R16, RZ, PT ;  /* 0x000000ff1000720c */ /* 0x000fda0003f05270 */
[----:B------:R-:W-:Y:S05]  /*0150*/  @P0 EXIT ;  /* 0x000000000000094d */ /* 0x000fea0003800000 */
[----:B------:R-:W0:Y:S02]  /*0160*/  LDC.64 R24, c[0x0][0x388] ;  /* 0x0000e200ff187b82 */ /* 0x000e240000000a00 */
[----:B0-----:R-:W-:-:S13]  /*0170*/  ISETP.NE.AND P0, PT, R24, R25, PT ;  /* 0x000000191800720c */ /* 0x001fda0003f05270 */
[----:B------:R-:W-:Y:S05]  /*0180*/  @!P0 BRA `(.L_x_1) ;  /* 0x0000002800208947 */ /* 0x000fea0003800000 */
[----:B------:R-:W0:Y:S01]  /*0190*/  LDC.64 R18, c[0x0][0x358] ;  /* 0x0000d600ff127b82 */ /* 0x000e220000000a00 */
[----:B------:R-:W-:Y:S02]  /*01a0*/  IMAD.IADD R0, R24, 0x1, -R25 ;  /* 0x0000000118007824 */ /* 0x000fe400078e0a19 */
[----:B------:R-:W-:-:S03]  /*01b0*/  IMAD.IADD R23, R25, 0x1, -R24 ;  /* 0x0000000119177824 */ /* 0x000fc600078e0a18 */
[----:B------:R-:W-:-:S13]  /*01c0*/  ISETP.GT.U32.AND P0, PT, R0, -0x4, PT ;  /* 0xfffffffc0000780c */ /* 0x000fda0003f04070 */
[----:B------:R-:W-:Y:S05]  /*01d0*/  @P0 BRA `(.L_x_2) ;  /* 0x0000001400c00947 */ /* 0x000fea0003800000 */
[----:B------:R-:W-:Y:S01]  /*01e0*/  LOP3.LUT R26, R23, 0xfffffffc, RZ, 0xc0, !PT ;  /* 0xfffffffc171a7812 */ /* 0x000fe200078ec0ff */
[----:B------:R-:W-:Y:S01]  /*01f0*/  BSSY.RECONVERGENT B7, `(.L_x_3) ;  /* 0x000016d000077945 */ /* 0x000fe20003800200 */
[----:B------:R-:W-:-:S03]  /*0200*/  VIADD R24, R24, 0x1 ;  /* 0x0000000118187836 */ /* 0x000fc60000000000 */
[----:B------:R-:W-:-:S07]  /*0210*/  IMAD.MOV R26, RZ, RZ, -R26 ;  /* 0x000000ffff1a7224 */ /* 0x000fce00078e0a1a */
.L_x_60:
[----:B------:R-:W-:Y:S01]  /*0220*/  VIADD R16, R24, 0xffffffff ;  /* 0xffffffff18107836 */ /* 0x000fe20000000000 */
[----:B------:R-:W-:Y:S01]  /*0230*/  BSSY.RECONVERGENT B6, `(.L_x_4) ;  /* 0x0000014000067945 */ /* 0x000fe20003800200 */
[----:B------:R-:W-:Y:S02]  /*0240*/  VIADD R26, R26, 0x4 ;  /* 0x000000041a1a7836 */ /* 0x000fe40000000000 */
[----:B------:R-:W-:-:S03]  /*0250*/  IMAD.HI R0, R16, 0x66666667, RZ ;  /* 0x6666666710007827 */ /* 0x000fc600078e02ff */
[----:B------:R-:W-:Y:S02]  /*0260*/  ISETP.NE.AND P1, PT, R26, RZ, PT ;  /* 0x000000ff1a00720c */ /* 0x000fe40003f25270 */
[----:B------:R-:W-:Y:S02]  /*0270*/  SHF.R.U32.HI R3, RZ, 0x1f, R0 ;  /* 0x0000001fff037819 */ /* 0x000fe40000011600 */
[----:B------:R-:W-:Y:S02]  /*0280*/  P2R R27, PR, RZ, 0x2 ;  /* 0x00000002ff1b7803 */ /* 0x000fe40000000000 */
[----:B------:R-:W-:-:S05]  /*0290*/  LEA.HI.SX32 R3, R0, R3, 0x1e ;  /* 0x0000000300037211 */ /* 0x000fca00078ff2ff */
[----:B------:R-:W-:-:S05]  /*02a0*/  IMAD R25, R3, -0xa, R16 ;  /* 0xfffffff603197824 */ /* 0x000fca00078e0210 */
[----:B------:R-:W-:-:S13]  /*02b0*/  ISETP.NE.AND P0, PT, R25, RZ, PT ;  /* 0x000000ff1900720c */ /* 0x000fda0003f05270 */
[----:B------:R-:W-:Y:S05]  /*02c0*/  @P0 BRA `(.L_x_5) ;  /* 0x0000000000280947 */ /* 0x000fea0003800000 */
[----:B------:R-:W-:Y:S01]  /*02d0*/  MOV R8, 0x0 ;  /* 0x0000000000087802 */ /* 0x000fe20000000f00 */
[----:B------:R1:W-:Y:S01]  /*02e0*/  STL [R1], R16 ;  /* 0x0000001001007387 */ /* 0x0003e20000100800 */
[----:B------:R-:W2:Y:S01]  /*02f0*/  LDCU.64 UR4, c[0x4][0x30] ;  /* 0x01000600ff0477ac */ /* 0x000ea20008000a00 */
[----:B------:R-:W-:Y:S02]  /*0300*/  IMAD.MOV.U32 R6, RZ, RZ, R22 ;  /* 0x000000ffff067224 */ /* 0x000fe400078e0016 */
[----:B------:R-:W-:Y:S01]  /*0310*/  IMAD.MOV.U32 R7, RZ, RZ, R2 ;  /* 0x000000ffff077224 */ /* 0x000fe200078e0002 */
[----:B------:R-:W3:Y:S01]  /*0320*/  LDC.64 R8, c[0x4][R8] ;  /* 0x0100000008087b82 */ /* 0x000ee20000000a00 */
[----:B--2---:R-:W-:Y:S02]  /*0330*/  IMAD.U32 R4, RZ, RZ, UR4 ;  /* 0x00000004ff047e24 */ /* 0x004fe4000f8e00ff */
[----:B-1----:R-:W-:-:S07]  /*0340*/  IMAD.U32 R5, RZ, RZ, UR5 ;  /* 0x00000005ff057e24 */ /* 0x002fce000f8e00ff */
[----:B------:R-:W-:-:S07]  /*0350*/  LEPC R20, `(.L_x_5) ;  /* 0x000000001014794e */ /* 0x000fce0000000000 */
[----:B0--3--:R-:W-:Y:S05]  /*0360*/  CALL.ABS.NOINC R8 ;  /* 0x0000000008007343 */ /* 0x009fea0003c00000 */
.L_x_5:
[----:B------:R-:W-:Y:S05]  /*0370*/  BSYNC.RECONVERGENT B6 ;  /* 0x0000000000067941 */ /* 0x000fea0003800200 */
.L_x_4:
[----:B------:R-:W1:Y:S01]  /*0380*/  LDC.64 R4, c[0x0][0x380] ;  /* 0x0000e000ff047b82 */ /* 0x000e620000000a00 */
[----:B0-----:R-:W-:Y:S02]  /*0390*/  R2UR UR4, R18 ;  /* 0x00000000120472ca */ /* 0x001fe400000e0000 */
[----:B------:R-:W-:Y:S01]  /*03a0*/  R2UR UR5, R19 ;  /* 0x00000000130572ca */ /* 0x000fe200000e0000 */
[----:B-1----:R-:W-:-:S12]  /*03b0*/  IMAD.WIDE R16, R16, 0x4, R4 ;  /* 0x0000000410107825 */ /* 0x002fd800078e0204 */
[----:B------:R-:W2:Y:S01]  /*03c0*/  LDG.E R0, desc[UR4][R16.64] ;  /* 0x0000000410007981 */ /* 0x000ea2000c1e1900 */
[----:B------:R-:W-:Y:S01]  /*03d0*/  BSSY.RECONVERGENT B6, `(.L_x_6) ;  /* 0x000000e000067945 */ /* 0x000fe20003800200 */
[----:B--2---:R-:W-:-:S13]  /*03e0*/  ISETP.GT.U32.AND P0, PT, R0, 0x3e7, PT ;  /* 0x000003e70000780c */ /* 0x004fda0003f04070 */
[----:B------:R-:W-:Y:S05]  /*03f0*/  @P0 BRA `(.L_x_7) ;  /* 0x00000000002c0947 */ /* 0x000fea0003800000 */
[----:B------:R-:W-:Y:S01]  /*0400*/  MOV R8, 0x0 ;  /* 0x0000000000087802 */ /* 0x000fe20000000f00 */
[----:B------:R-:W0:Y:S01]  /*0410*/  LDCU.64 UR4, c[0x4][0x38] ;  /* 0x01000700ff0477ac */ /* 0x000e220008000a00 */
[----:B------:R-:W-:-:S04]  /*0420*/  CS2R R6, SRZ ;  /* 0x0000000000067805 */ /* 0x000fc8000001ff00 */
[----:B------:R-:W1:Y:S01]  /*0430*/  LDC.64 R8, c[0x4][R8] ;  /* 0x0100000008087b82 */ /* 0x000e620000000a00 */
[----:B0-----:R-:W-:Y:S02]  /*0440*/  IMAD.U32 R4, RZ, RZ, UR4 ;  /* 0x00000004ff047e24 */ /* 0x001fe4000f8e00ff */
[----:B------:R-:W-:-:S07]  /*0450*/  IMAD.U32 R5, RZ, RZ, UR5 ;  /* 0x00000005ff057e24 */ /* 0x000fce000f8e00ff */
[----:B------:R-:W-:-:S07]  /*0460*/  LEPC R20, `(.L_x_8) ;  /* 0x000000001014794e */ /* 0x000fce0000000000 */
[----:B-1----:R-:W-:Y:S05]  /*0470*/  CALL.ABS.NOINC R8 ;  /* 0x0000000008007343 */ /* 0x002fea0003c00000 */
.L_x_8:
[----:B------:R-:W-:Y:S02]  /*0480*/  R2UR UR4, R18 ;  /* 0x00000000120472ca */ /* 0x000fe400000e0000 */
[----:B------:R-:W-:-:S13]  /*0490*/  R2UR UR5, R19 ;  /* 0x00000000130572ca */ /* 0x000fda00000e0000 */
[----:B------:R0:W5:Y:S02]  /*04a0*/  LDG.E R0, desc[UR4][R16.64] ;  /* 0x0000000410007981 */ /* 0x000164000c1e1900 */
.L_x_7:
[----:B------:R-:W-:Y:S05]  /*04b0*/  BSYNC.RECONVERGENT B6 ;  /* 0x0000000000067941 */ /* 0x000fea0003800200 */
.L_x_6:
[----:B-----5:R-:W-:Y:S01]  /*04c0*/  ISETP.GT.U32.AND P0, PT, R0, 0x63, PT ;  /* 0x000000630000780c */ /* 0x020fe20003f04070 */
[----:B------:R-:W-:-:S12]  /*04d0*/  BSSY.RECONVERGENT B6, `(.L_x_9) ;  /* 0x000000d000067945 */ /* 0x000fd80003800200 */
[----:B------:R-:W-:Y:S05]  /*04e0*/  @P0 BRA `(.L_x_10) ;  /* 0x00000000002c0947 */ /* 0x000fea0003800000 */
[----:B------:R-:W-:Y:S01]  /*04f0*/  MOV R8, 0x0 ;  /* 0x0000000000087802 */ /* 0x000fe20000000f00 */
[----:B------:R-:W1:Y:S01]  /*0500*/  LDCU.64 UR4, c[0x4][0x38] ;  /* 0x01000700ff0477ac */ /* 0x000e620008000a00 */
[----:B------:R-:W-:-:S04]  /*0510*/  CS2R R6, SRZ ;  /* 0x0000000000067805 */ /* 0x000fc8000001ff00 */
[----:B------:R-:W2:Y:S01]  /*0520*/  LDC.64 R8, c[0x4][R8] ;  /* 0x0100000008087b82 */ /* 0x000ea20000000a00 */
[----:B-1----:R-:W-:Y:S02]  /*0530*/  IMAD.U32 R4, RZ, RZ, UR4 ;  /* 0x00000004ff047e24 */ /* 0x002fe4000f8e00ff */
[----:B------:R-:W-:-:S07]  /*0540*/  IMAD.U32 R5, RZ, RZ, UR5 ;  /* 0x00000005ff057e24 */ /* 0x000fce000f8e00ff */
[----:B------:R-:W-:-:S07]  /*0550*/  LEPC R20, `(.L_x_11) ;  /* 0x000000001014794e */ /* 0x000fce0000000000 */
[----:B0-2---:R-:W-:Y:S05]  /*0560*/  CALL.ABS.NOINC R8 ;  /* 0x0000000008007343 */ /* 0x005fea0003c00000 */
.L_x_11:
[----:B------:R-:W-:Y:S02]  /*0570*/  R2UR UR4, R18 ;  /* 0x00000000120472ca */ /* 0x000fe400000e0000 */
[----:B------:R-:W-:-:S13]  /*0580*/  R2UR UR5, R19 ;  /* 0x00000000130572ca */ /* 0x000fda00000e0000 */
[----:B------:R1:W5:Y:S02]  /*0590*/  LDG.E R0, desc[UR4][R16.64] ;  /* 0x0000000410007981 */ /* 0x000364000c1e1900 */
.L_x_10:
[----:B------:R-:W-:Y:S05]  /*05a0*/  BSYNC.RECONVERGENT B6 ;  /* 0x0000000000067941 */ /* 0x000fea0003800200 */
.L_x_9:
[----:B-----5:R-:W-:Y:S01]  /*05b0*/  ISETP.GT.U32.AND P0, PT, R0, 0x9, PT ;  /* 0x000000090000780c */ /* 0x020fe20003f04070 */
[----:B------:R-:W-:-:S12]  /*05c0*/  BSSY.RECONVERGENT B6, `(.L_x_12) ;  /* 0x000000d000067945 */ /* 0x000fd80003800200 */
[----:B------:R-:W-:Y:S05]  /*05d0*/  @P0 BRA `(.L_x_13) ;  /* 0x00000000002c0947 */ /* 0x000fea0003800000 */
[----:B------:R-:W-:Y:S01]  /*05e0*/  MOV R8, 0x0 ;  /* 0x0000000000087802 */ /* 0x000fe20000000f00 */
[----:B------:R-:W2:Y:S01]  /*05f0*/  LDCU.64 UR4, c[0x4][0x38] ;  /* 0x01000700ff0477ac */ /* 0x000ea20008000a00 */
[----:B------:R-:W-:-:S04]  /*0600*/  CS2R R6, SRZ ;  /* 0x0000000000067805 */ /* 0x000fc8000001ff00 */
[----:B------:R-:W3:Y:S01]  /*0610*/  LDC.64 R8, c[0x4][R8] ;  /* 0x0100000008087b82 */ /* 0x000ee20000000a00 */
[----:B--2---:R-:W-:Y:S02]  /*0620*/  IMAD.U32 R4, RZ, RZ, UR4 ;  /* 0x00000004ff047e24 */ /* 0x004fe4000f8e00ff */
[----:B------:R-:W-:-:S07]  /*0630*/  IMAD.U32 R5, RZ, RZ, UR5 ;  /* 0x00000005ff057e24 */ /* 0x000fce000f8e00ff */
[----:B------:R-:W-:-:S07]  /*0640*/  LEPC R20, `(.L_x_14) ;  /* 0x000000001014794e */ /* 0x000fce0000000000 */
[----:B01-3--:R-:W-:Y:S05]  /*0650*/  CALL.ABS.NOINC R8 ;  /* 0x0000000008007343 */ /* 0x00bfea0003c00000 */
.L_x_14:
[----:B------:R-:W-:Y:S02]  /*0660*/  R2UR UR4, R18 ;  /* 0x00000000120472ca */ /* 0x000fe400000e0000 */
[----:B------:R-:W-:-:S13]  /*0670*/  R2UR UR5, R19 ;  /* 0x00000000130572ca */ /* 0x000fda00000e0000 */
[----:B------:R2:W5:Y:S02]  /*0680*/  LDG.E R0, desc[UR4][R16.64] ;  /* 0x0000000410007981 */ /* 0x000564000c1e1900 */
.L_x_13:
[----:B------:R-:W-:Y:S05]  /*0690*/  BSYNC.RECONVERGENT B6 ;  /* 0x0000000000067941 */ /* 0x000fea0003800200 */
.L_x_12:
[----:B------:R-:W-:Y:S01]  /*06a0*/  MOV R8, 0x0 ;  /* 0x0000000000087802 */ /* 0x000fe20000000f00 */
[----:B-----5:R3:W-:Y:S01]  /*06b0*/  STL [R1], R0 ;  /* 0x0000000001007387 */ /* 0x0207e20000100800 */
[----:B------:R-:W4:Y:S01]  /*06c0*/  LDCU.64 UR4, c[0x4][0x40] ;  /* 0x01000800ff0477ac */ /* 0x000f220008000a00 */
[----:B------:R-:W-:Y:S02]  /*06d0*/  IMAD.MOV.U32 R6, RZ, RZ, R22 ;  /* 0x000000ffff067224 */ /* 0x000fe400078e0016 */
[----:B------:R-:W-:Y:S01]  /*06e0*/  IMAD.MOV.U32 R7, RZ, RZ, R2 ;  /* 0x000000ffff077224 */ /* 0x000fe200078e0002 */
[----:B------:R-:W0:Y:S01]  /*06f0*/  LDC.64 R8, c[0x4][R8] ;  /* 0x0100000008087b82 */ /* 0x000e220000000a00 */
[----:B----4-:R-:W-:Y:S02]  /*0700*/  IMAD.U32 R4, RZ, RZ, UR4 ;  /* 0x00000004ff047e24 */ /* 0x010fe4000f8e00ff */
[----:B---3--:R-:W-:-:S07]  /*0710*/  IMAD.U32 R5, RZ, RZ, UR5 ;  /* 0x00000005ff057e24 */ /* 0x008fce000f8e00ff */
[----:B------:R-:W-:-:S07]  /*0720*/  LEPC R20, `(.L_x_15) ;  /* 0x000000001014794e */ /* 0x000fce0000000000 */
[----:B012---:R-:W-:Y:S05]  /*0730*/  CALL.ABS.NOINC R8 ;  /* 0x0000000008007343 */ /* 0x007fea0003c00000 */
.L_x_15:
[----:B------:R-:W-:Y:S01]  /*0740*/  ISETP.NE.AND P0, PT, R25, 0x9, PT ;  /* 0x000000091900780c */ /* 0x000fe20003f05270 */
[----:B------:R-:W-:-:S12]  /*0750*/  BSSY.RECONVERGENT B6, `(.L_x_16) ;  /* 0x000000a000067945 */ /* 0x000fd80003800200 */
        /* <DEDUP_REMOVED lines=9> */
.L_x_17:
[----:B------:R-:W-:Y:S05]  /*07f0*/  BSYNC.RECONVERGENT B6 ;  /* 0x0000000000067941 */ /* 0x000fea0003800200 */
.L_x_16:
[----:B------:R-:W-:Y:S01]  /*0800*/  IMAD.HI R0, R24, 0x66666667, RZ ;  /* 0x6666666718007827 */ /* 0x000fe200078e02ff */
[----:B------:R-:W-:Y:S04]  /*0810*/  BSSY.RECONVERGENT B6, `(.L_x_18) ;  /* 0x0000010000067945 */ /* 0x000fe80003800200 */
[----:B------:R-:W-:-:S04]  /*0820*/  SHF.R.U32.HI R3, RZ, 0x1f, R0 ;  /* 0x0000001fff037819 */ /* 0x000fc80000011600 */
[----:B------:R-:W-:-:S05]  /*0830*/  LEA.HI.SX32 R3, R0, R3, 0x1e ;  /* 0x0000000300037211 */ /* 0x000fca00078ff2ff */
[----:B------:R-:W-:-:S05]  /*0840*/  IMAD R25, R3, -0xa, R24 ;  /* 0xfffffff603197824 */ /* 0x000fca00078e0218 */
[----:B------:R-:W-:-:S13]  /*0850*/  ISETP.NE.AND P0, PT, R25, RZ, PT ;  /* 0x000000ff1900720c */ /* 0x000fda0003f05270 */
[----:B------:R-:W-:Y:S05]  /*0860*/  @P0 BRA `(.L_x_19) ;  /* 0x0000000000280947 */ /* 0x000fea0003800000 */
[----:B------:R-:W-:Y:S01]  /*0870*/  MOV R8, 0x0 ;  /* 0x0000000000087802 */ /* 0x000fe20000000f00 */
[----:B------:R0:W-:Y:S01]  /*0880*/  STL [R1], R24 ;  /* 0x0000001801007387 */ /* 0x0001e20000100800 */
[----:B------:R-:W1:Y:S01]  /*0890*/  LDCU.64 UR4, c[0x4][0x30] ;  /* 0x01000600ff0477ac */ /* 0x000e620008000a00 */
[----:B------:R-:W-:Y:S02]  /*08a0*/  IMAD.MOV.U32 R6, RZ, RZ, R22 ;  /* 0x000000ffff067224 */ /* 0x000fe400078e0016 */
[----:B------:R-:W-:Y:S01]  /*08b0*/  IMAD.MOV.U32 R7, RZ, RZ, R2 ;  /* 0x000000ffff077224 */ /* 0x000fe200078e0002 */
[----:B------:R-:W2:Y:S01]  /*08c0*/  LDC.64 R8, c[0x4][R8] ;  /* 0x0100000008087b82 */ /* 0x000ea20000000a00 */
[----:B-1----:R-:W-:Y:S02]  /*08d0*/  IMAD.U32 R4, RZ, RZ, UR4 ;  /* 0x00000004ff047e24 */ /* 0x002fe4000f8e00ff */
[----:B0-----:R-:W-:-:S07]  /*08e0*/  IMAD.U32 R5, RZ, RZ, UR5 ;  /* 0x00000005ff057e24 */ /* 0x001fce000f8e00ff */
[----:B------:R-:W-:-:S07]  /*08f0*/  LEPC R20, `(.L_x_19) ;  /* 0x000000001014794e */ /* 0x000fce0000000000 */
[----:B--2---:R-:W-:Y:S05]  /*0900*/  CALL.ABS.NOINC R8 ;  /* 0x0000000008007343 */ /* 0x004fea0003c00000 */
.L_x_19:
[----:B------:R-:W-:Y:S05]  /*0910*/  BSYNC.RECONVERGENT B6 ;  /* 0x0000000000067941 */ /* 0x000fea0003800200 */
.L_x_18:
[----:B------:R-:W-:Y:S02]  /*0920*/  R2UR UR4, R18 ;  /* 0x00000000120472ca */ /* 0x000fe400000e0000 */
[----:B------:R-:W-:-:S13]  /*0930*/  R2UR UR5, R19 ;  /* 0x00000000130572ca */ /* 0x000fda00000e0000 */
        /* <DEDUP_REMOVED lines=12> */
.L_x_22:
[----:B------:R-:W-:Y:S02]  /*0a00*/  R2UR UR4, R18 ;  /* 0x00000000120472ca */ /* 0x000fe400000e0000 */
[----:B------:R-:W-:-:S13]  /*0a10*/  R2UR UR5, R19 ;  /* 0x00000000130572ca */ /* 0x000fda00000e0000 */
[----:B------:R0:W5:Y:S02]  /*0a20*/  LDG.E R0, desc[UR4][R16.64+0x4] ;  /* 0x0000040410007981 */ /* 0x000164000c1e1900 */
.L_x_21:
[----:B------:R-:W-:Y:S05]  /*0a30*/  BSYNC.RECONVERGENT B6 ;  /* 0x0000000000067941 */ /* 0x000fea0003800200 */
.L_x_20:
        /* <DEDUP_REMOVED lines=11> */
.L_x_25:
[----:B------:R-:W-:Y:S02]  /*0af0*/  R2UR UR4, R18 ;  /* 0x00000000120472ca */ /* 0x000fe400000e0000 */
[----:B------:R-:W-:-:S13]  /*0b00*/  R2UR UR5, R19 ;  /* 0x00000000130572ca */ /* 0x000fda00000e0000 */
[----:B------:R1:W5:Y:S02]  /*0b10*/  LDG.E R0, desc[UR4][R16.64+0x4] ;  /* 0x0000040410007981 */ /* 0x000364000c1e1900 */
.L_x_24:
[----:B------:R-:W-:Y:S05]  /*0b20*/  BSYNC.RECONVERGENT B6 ;  /* 0x0000000000067941 */ /* 0x000fea0003800200 */
.L_x_23:
        /* <DEDUP_REMOVED lines=11> */
.L_x_28:
[----:B------:R-:W-:Y:S02]  /*0be0*/  R2UR UR4, R18 ;  /* 0x00000000120472ca */ /* 0x000fe400000e0000 */
[----:B------:R-:W-:-:S13]  /*0bf0*/  R2UR UR5, R19 ;  /* 0x00000000130572ca */ /* 0x000fda00000e0000 */
[----:B------:R2:W5:Y:S02]  /*0c00*/  LDG.E R0, desc[UR4][R16.64+0x4] ;  /* 0x0000040410007981 */ /* 0x000564000c1e1900 */
.L_x_27:
[----:B------:R-:W-:Y:S05]  /*0c10*/  BSYNC.RECONVERGENT B6 ;  /* 0x0000000000067941 */ /* 0x000fea0003800200 */
.L_x_26:
        /* <DEDUP_REMOVED lines=10> */
.L_x_29:
        /* <DEDUP_REMOVED lines=11> */
.L_x_31:
[----:B------:R-:W-:Y:S05]  /*0d70*/  BSYNC.RECONVERGENT B6 ;  /* 0x0000000000067941 */ /* 0x000fea0003800200 */
.L_x_30:
[----:B------:R-:W-:Y:S01]  /*0d80*/  VIADD R0, R24, 0x1 ;  /* 0x0000000118007836 */ /* 0x000fe20000000000 */
[----:B------:R-:W-:Y:S03]  /*0d90*/  BSSY.RECONVERGENT B6, `(.L_x_32) ;  /* 0x0000011000067945 */ /* 0x000fe60003800200 */
[----:B------:R-:W-:-:S05]  /*0da0*/  IMAD.HI R3, R0, 0x66666667, RZ ;  /* 0x6666666700037827 */ /* 0x000fca00078e02ff */
        /* <DEDUP_REMOVED lines=15> */
.L_x_33:
[----:B------:R-:W-:Y:S05]  /*0ea0*/  BSYNC.RECONVERGENT B6 ;  /* 0x0000000000067941 */ /* 0x000fea0003800200 */
.L_x_32:
        /* <DEDUP_REMOVED lines=14> */
.L_x_36:
[----:B------:R-:W-:Y:S02]  /*0f90*/  R2UR UR4, R18 ;  /* 0x00000000120472ca */ /* 0x000fe400000e0000 */
[----:B------:R-:W-:-:S13]  /*0fa0*/  R2UR UR5, R19 ;  /* 0x00000000130572ca */ /* 0x000fda00000e0000 */
[----:B------:R0:W5:Y:S02]  /*0fb0*/  LDG.E R0, desc[UR4][R16.64+0x8] ;  /* 0x0000080410007981 */ /* 0x000164000c1e1900 */
.L_x_35:
[----:B------:R-:W-:Y:S05]  /*0fc0*/  BSYNC.RECONVERGENT B6 ;  /* 0x0000000000067941 */ /* 0x000fea0003800200 */
.L_x_34:
        /* <DEDUP_REMOVED lines=11> */
.L_x_39:
[----:B------:R-:W-:Y:S02]  /*1080*/  R2UR UR4, R18 ;  /* 0x00000000120472ca */ /* 0x000fe400000e0000 */
[----:B------:R-:W-:-:S13]  /*1090*/  R2UR UR5, R19 ;  /* 0x00000000130572ca */ /* 0x000fda00000e0000 */
[----:B------:R1:W5:Y:S02]  /*10a0*/  LDG.E R0, desc[UR4][R16.64+0x8] ;  /* 0x0000080410007981 */ /* 0x000364000c1e1900 */
.L_x_38:
[----:B------:R-:W-:Y:S05]  /*10b0*/  BSYNC.RECONVERGENT B6 ;  /* 0x0000000000067941 */ /* 0x000fea0003800200 */
.L_x_37:
        /* <DEDUP_REMOVED lines=11> */
.L_x_42:
[----:B------:R-:W-:Y:S02]  /*1170*/  R2UR UR4, R18 ;  /* 0x00000000120472ca */ /* 0x000fe400000e0000 */
[----:B------:R-:W-:-:S13]  /*1180*/  R2UR UR5, R19 ;  /* 0x00000000130572ca */ /* 0x000fda00000e0000 */
[----:B------:R2:W5:Y:S02]  /*1190*/  LDG.E R0, desc[UR4][R16.64+0x8] ;  /* 0x0000080410007981 */ /* 0x000564000c1e1900 */
.L_x_41:
[----:B------:R-:W-:Y:S05]  /*11a0*/  BSYNC.RECONVERGENT B6 ;  /* 0x0000000000067941 */ /* 0x000fea0003800200 */
.L_x_40:
        /* <DEDUP_REMOVED lines=10> */
.L_x_43:
        /* <DEDUP_REMOVED lines=11> */
.L_x_45:
[----:B------:R-:W-:Y:S05]  /*1300*/  BSYNC.RECONVERGENT B6 ;  /* 0x0000000000067941 */ /* 0x000fea0003800200 */
.L_x_44:
        /* <DEDUP_REMOVED lines=18> */
.L_x_47:
[----:B------:R-:W-:Y:S05]  /*1430*/  BSYNC.RECONVERGENT B6 ;  /* 0x0000000000067941 */ /* 0x000fea0003800200 */
.L_x_46:
        /* <DEDUP_REMOVED lines=14> */
.L_x_50:
[----:B------:R-:W-:Y:S02]  /*1520*/  R2UR UR4, R18 ;  /* 0x00000000120472ca */ /* 0x000fe400000e0000 */
[----:B------:R-:W-:-:S13]  /*1530*/  R2UR UR5, R19 ;  /* 0x00000000130572ca */ /* 0x000fda00000e0000 */
[----:B------:R0:W5:Y:S02]  /*1540*/  LDG.E R0, desc[UR4][R16.64+0xc] ;  /* 0x00000c0410007981 */ /* 0x000164000c1e1900 */
.L_x_49:
[----:B------:R-:W-:Y:S05]  /*1550*/  BSYNC.RECONVERGENT B6 ;  /* 0x0000000000067941 */ /* 0x000fea0003800200 */
.L_x_48:
        /* <DEDUP_REMOVED lines=11> */
.L_x_53:
[----:B------:R-:W-:Y:S02]  /*1610*/  R2UR UR4, R18 ;  /* 0x00000000120472ca */ /* 0x000fe400000e0000 */
[----:B------:R-:W-:-:S13]  /*1620*/  R2UR UR5, R19 ;  /* 0x00000000130572ca */ /* 0x000fda00000e0000 */
[----:B------:R1:W5:Y:S02]  /*1630*/  LDG.E R0, desc[UR4][R16.64+0xc] ;  /* 0x00000c0410007981 */ /* 0x000364000c1e1900 */
.L_x_52:
[----:B------:R-:W-:Y:S05]  /*1640*/  BSYNC.RECONVERGENT B6 ;  /* 0x0000000000067941 */ /* 0x000fea0003800200 */
.L_x_51:
        /* <DEDUP_REMOVED lines=11> */
.L_x_56:
[----:B------:R-:W-:Y:S02]  /*1700*/  R2UR UR4, R18 ;  /* 0x00000000120472ca */ /* 0x000fe400000e0000 */
[----:B------:R-:W-:-:S13]  /*1710*/  R2UR UR5, R19 ;  /* 0x00000000130572ca */ /* 0x000fda00000e0000 */
[----:B------:R2:W5:Y:S02]  /*1720*/  LDG.E R0, desc[UR4][R16.64+0xc] ;  /* 0x00000c0410007981 */ /* 0x000564000c1e1900 */
.L_x_55:
[----:B------:R-:W-:Y:S05]  /*1730*/  BSYNC.RECONVERGENT B6 ;  /* 0x0000000000067941 */ /* 0x000fea0003800200 */
.L_x_54:
[----:B012---:R-:W-:Y:S01]  /*1740*/  MOV R16, 0x0 ;  /* 0x0000000000107802 */ /* 0x007fe20000000f00 */
[----:B-----5:R0:W-:Y:S01]  /*1750*/  STL [R1], R0 ;  /* 0x0000000001007387 */ /* 0x0201e20000100800 */
[----:B------:R-:W1:Y:S01]  /*1760*/  LDCU.64 UR4, c[0x4][0x40] ;  /* 0x01000800ff0477ac */ /* 0x000e620008000a00 */
[----:B------:R-:W-:Y:S01]  /*1770*/  IMAD.MOV.U32 R6, RZ, RZ, R22 ;  /* 0x000000ffff067224 */ /* 0x000fe200078e0016 */
[----:B------:R0:W2:Y:S01]  /*1780*/  LDC.64 R8, c[0x4][R16] ;  /* 0x0100000010087b82 */ /* 0x0000a20000000a00 */
[----:B------:R-:W-:Y:S02]  /*1790*/  IMAD.MOV.U32 R7, RZ, RZ, R2 ;  /* 0x000000ffff077224 */ /* 0x000fe400078e0002 */
[----:B-1----:R-:W-:Y:S02]  /*17a0*/  IMAD.U32 R4, RZ, RZ, UR4 ;  /* 0x00000004ff047e24 */ /* 0x002fe4000f8e00ff */
[----:B0-----:R-:W-:-:S07]  /*17b0*/  IMAD.U32 R5, RZ, RZ, UR5 ;  /* 0x00000005ff057e24 */ /* 0x001fce000f8e00ff */
[----:B------:R-:W-:-:S07]  /*17c0*/  LEPC R20, `(.L_x_57) ;  /* 0x000000001014794e */ /* 0x000fce0000000000 */
[----:B--2---:R-:W-:Y:S05]  /*17d0*/  CALL.ABS.NOINC R8 ;  /* 0x0000000008007343 */ /* 0x004fea0003c00000 */
.L_x_57:
[----:B------:R-:W-:Y:S01]  /*17e0*/  ISETP.NE.AND P0, PT, R25, 0x9, PT ;  /* 0x000000091900780c */ /* 0x000fe20003f05270 */
[----:B------:R-:W-:-:S12]  /*17f0*/  BSSY.RECONVERGENT B6, `(.L_x_58) ;  /* 0x0000009000067945 */ /* 0x000fd80003800200 */
[----:B------:R-:W-:Y:S05]  /*1800*/  @P0 BRA `(.L_x_59) ;  /* 0x00000000001c0947 */ /* 0x000fea0003800000 */
[----:B------:R-:W0:Y:S01]  /*1810*/  LDC.64 R16, c[0x4][R16] ;  /* 0x0100000010107b82 */ /* 0x000e220000000a00 */
[----:B------:R-:W1:Y:S01]  /*1820*/  LDCU.64 UR4, c[0x4][0x48] ;  /* 0x01000900ff0477ac */ /* 0x000e620008000a00 */
[----:B------:R-:W-:Y:S01]  /*1830*/  CS2R R6, SRZ ;  /* 0x0000000000067805 */ /* 0x000fe2000001ff00 */
[----:B-1----:R-:W-:Y:S02]  /*1840*/  IMAD.U32 R4, RZ, RZ, UR4 ;  /* 0x00000004ff047e24 */ /* 0x002fe4000f8e00ff */
[----:B------:R-:W-:-:S07]  /*1850*/  IMAD.U32 R5, RZ, RZ, UR5 ;  /* 0x00000005ff057e24 */ /* 0x000fce000f8e00ff */
[----:B------:R-:W-:-:S07]  /*1860*/  LEPC R20, `(.L_x_59) ;  /* 0x000000001014794e */ /* 0x000fce0000000000 */
[----:B0-----:R-:W-:Y:S05]  /*1870*/  CALL.ABS.NOINC R16 ;  /* 0x0000000010007343 */ /* 0x001fea0003c00000 */
.L_x_59:
[----:B------:R-:W-:Y:S05]  /*1880*/  BSYNC.RECONVERGENT B6 ;  /* 0x0000000000067941 */ /* 0x000fea0003800200 */
.L_x_58:
[----:B------:R-:W-:Y:S01]  /*1890*/  ISETP.NE.AND P6, PT, R27, RZ, PT ;  /* 0x000000ff1b00720c */ /* 0x000fe20003fc5270 */
[----:B------:R-:W-:-:S12]  /*18a0*/  VIADD R24, R24, 0x4 ;  /* 0x0000000418187836 */ /* 0x000fd80000000000 */
[----:B------:R-:W-:Y:S05]  /*18b0*/  @P6 BRA `(.L_x_60) ;  /* 0xffffffe800586947 */ /* 0x000fea000383ffff */
[----:B------:R-:W-:Y:S05]  /*18c0*/  BSYNC.RECONVERGENT B7 ;  /* 0x0000000000077941 */ /* 0x000fea0003800200 */
.L_x_3:
[----:B------:R-:W-:-:S07]  /*18d0*/  VIADD R26, R24, 0xffffffff ;  /* 0xffffffff181a7836 */ /* 0x000fce0000000000 */
.L_x_2:
[----:B------:R-:W-:Y:S01]  /*18e0*/  LOP3.LUT R0, R23, 0x3, RZ, 0xc0, !PT ;  /* 0x0000000317007812 */ /* 0x000fe200078ec0ff */
[----:B------:R-:W-:Y:S03]  /*18f0*/  BSSY.RECONVERGENT B7, `(.L_x_1) ;  /* 0x0000111000077945 */ /* 0x000fe60003800200 */
[----:B------:R-:W-:-:S13]  /*1900*/  ISETP.NE.AND P0, PT, R0, RZ, PT ;  /* 0x000000ff0000720c */ /* 0x000fda0003f05270 */
[----:B------:R-:W-:Y:S05]  /*1910*/  @!P0 BRA `(.L_x_61) ;  /* 0x0000001000388947 */ /* 0x000fea0003800000 */
[----:B------:R-:W-:-:S13]  /*1920*/  ISETP.NE.AND P0, PT, R0, 0x1, PT ;  /* 0x000000010000780c */ /* 0x000fda0003f05270 */
[----:B------:R-:W-:Y:S05]  /*1930*/  @!P0 BRA `(.L_x_62) ;  /* 0x0000000800c88947 */ /* 0x000fea0003800000 */
        /* <DEDUP_REMOVED lines=9> */
[----:B------:R-:W2:Y:S01]  /*19d0*/  LDCU.64 UR4, c[0x4][0x30] ;  /* 0x01000600ff0477ac */ /* 0x000ea20008000a00 */
[----:B------:R-:W-:Y:S01]  /*19e0*/  IMAD.MOV.U32 R6, RZ, RZ, R22 ;  /* 0x000000ffff067224 */ /* 0x000fe200078e0016 */
[----:B------:R1:W3:Y:S01]  /*19f0*/  LDC.64 R8, c[0x4][R0] ;  /* 0x0100000000087b82 */ /* 0x0002e20000000a00 */
[----:B------:R-:W-:Y:S02]  /*1a00*/  IMAD.MOV.U32 R7, RZ, RZ, R2 ;  /* 0x000000ffff077224 */ /* 0x000fe400078e0002 */
[----:B--2---:R-:W-:Y:S02]  /*1a10*/  IMAD.U32 R4, RZ, RZ, UR4 ;  /* 0x00000004ff047e24 */ /* 0x004fe4000f8e00ff */
[----:B-1----:R-:W-:-:S07]  /*1a20*/  IMAD.U32 R5, RZ, RZ, UR5 ;  /* 0x00000005ff057e24 */ /* 0x002fce000f8e00ff */
[----:B------:R-:W-:-:S07]  /*1a30*/  LEPC R20, `(.L_x_64) ;  /* 0x000000001014794e */ /* 0x000fce0000000000 */
[----:B0--3--:R-:W-:Y:S05]  /*1a40*/  CALL.ABS.NOINC R8 ;  /* 0x0000000008007343 */ /* 0x009fea0003c00000 */
.L_x_64:
[----:B------:R-:W-:Y:S05]  /*1a50*/  BSYNC.RECONVERGENT B6 ;  /* 0x0000000000067941 */ /* 0x000fea0003800200 */
.L_x_63:
        /* <DEDUP_REMOVED lines=16> */
.L_x_67:
[----:B------:R-:W-:Y:S02]  /*1b60*/  R2UR UR4, R18 ;  /* 0x00000000120472ca */ /* 0x000fe400000e0000 */
[----:B------:R-:W-:-:S13]  /*1b70*/  R2UR UR5, R19 ;  /* 0x00000000130572ca */ /* 0x000fda00000e0000 */
[----:B------:R0:W5:Y:S02]  /*1b80*/  LDG.E R0, desc[UR4][R16.64] ;  /* 0x0000000410007981 */ /* 0x000164000c1e1900 */
.L_x_66:
[----:B------:R-:W-:Y:S05]  /*1b90*/  BSYNC.RECONVERGENT B6 ;  /* 0x0000000000067941 */ /* 0x000fea0003800200 */
.L_x_65:
        /* <DEDUP_REMOVED lines=11> */
.L_x_70:
[----:B------:R-:W-:Y:S02]  /*1c50*/  R2UR UR4, R18 ;  /* 0x00000000120472ca */ /* 0x000fe400000e0000 */
[----:B------:R-:W-:-:S13]  /*1c60*/  R2UR UR5, R19 ;  /* 0x00000000130572ca */ /* 0x000fda00000e0000 */
[----:B------:R1:W5:Y:S02]  /*1c70*/  LDG.E R0, desc[UR4][R16.64] ;  /* 0x0000000410007981 */ /* 0x000364000c1e1900 */
.L_x_69:
[----:B------:R-:W-:Y:S05]  /*1c80*/  BSYNC.RECONVERGENT B6 ;  /* 0x0000000000067941 */ /* 0x000fea0003800200 */
.L_x_68:
        /* <DEDUP_REMOVED lines=11> */
.L_x_73:
[----:B------:R-:W-:Y:S02]  /*1d40*/  R2UR UR4, R18 ;  /* 0x00000000120472ca */ /* 0x000fe400000e0000 */
[----:B------:R-:W-:-:S13]  /*1d50*/  R2UR UR5, R19 ;  /* 0x00000000130572ca */ /* 0x000fda00000e0000 */
[----:B------:R2:W5:Y:S02]  /*1d60*/  LDG.E R0, desc[UR4][R16.64] ;  /* 0x0000000410007981 */ /* 0x000564000c1e1900 */
.L_x_72:
[----:B------:R-:W-:Y:S05]  /*1d70*/  BSYNC.RECONVERGENT B6 ;  /* 0x0000000000067941 */ /* 0x000fea0003800200 */
.L_x_71:
[----:B------:R-:W-:Y:S01]  /*1d80*/  MOV R24, 0x0 ;  /* 0x0000000000187802 */ /* 0x000fe20000000f00 */
[----:B-----5:R3:W-:Y:S01]  /*1d90*/  STL [R1], R0 ;  /* 0x0000000001007387 */ /* 0x0207e20000100800 */
[----:B------:R-:W4:Y:S01]  /*1da0*/  LDCU.64 UR4, c[0x4][0x40] ;  /* 0x01000800ff0477ac */ /* 0x000f220008000a00 */
[----:B------:R-:W-:Y:S01]  /*1db0*/  IMAD.MOV.U32 R6, RZ, RZ, R22 ;  /* 0x000000ffff067224 */ /* 0x000fe200078e0016 */
[----:B------:R3:W0:Y:S01]  /*1dc0*/  LDC.64 R8, c[0x4][R24] ;  /* 0x0100000018087b82 */ /* 0x0006220000000a00 */
[----:B------:R-:W-:Y:S02]  /*1dd0*/  IMAD.MOV.U32 R7, RZ, RZ, R2 ;  /* 0x000000ffff077224 */ /* 0x000fe400078e0002 */
[----:B----4-:R-:W-:Y:S02]  /*1de0*/  IMAD.U32 R4, RZ, RZ, UR4 ;  /* 0x00000004ff047e24 */ /* 0x010fe4000f8e00ff */
[----:B---3--:R-:W-:-:S07]  /*1df0*/  IMAD.U32 R5, RZ, RZ, UR5 ;  /* 0x00000005ff057e24 */ /* 0x008fce000f8e00ff */
[----:B------:R-:W-:-:S07]  /*1e00*/  LEPC R20, `(.L_x_74) ;  /* 0x000000001014794e */ /* 0x000fce0000000000 */
[----:B012---:R-:W-:Y:S05]  /*1e10*/  CALL.ABS.NOINC R8 ;  /* 0x0000000008007343 */ /* 0x007fea0003c00000 */
.L_x_74:
        /* <DEDUP_REMOVED lines=10> */
.L_x_76:
[----:B------:R-:W-:Y:S05]  /*1ec0*/  BSYNC.RECONVERGENT B6 ;  /* 0x0000000000067941 */ /* 0x000fea0003800200 */
.L_x_75:
        /* <DEDUP_REMOVED lines=18> */
.L_x_78:
[----:B------:R-:W-:Y:S05]  /*1ff0*/  BSYNC.RECONVERGENT B6 ;  /* 0x0000000000067941 */ /* 0x000fea0003800200 */
.L_x_77:
        /* <DEDUP_REMOVED lines=14> */
.L_x_81:
[----:B------:R-:W-:Y:S02]  /*20e0*/  R2UR UR4, R18 ;  /* 0x00000000120472ca */ /* 0x000fe400000e0000 */
[----:B------:R-:W-:-:S13]  /*20f0*/  R2UR UR5, R19 ;  /* 0x00000000130572ca */ /* 0x000fda00000e0000 */
[----:B------:R0:W5:Y:S02]  /*2100*/  LDG.E R0, desc[UR4][R16.64+0x4] ;  /* 0x0000040410007981 */ /* 0x000164000c1e1900 */
.L_x_80:
[----:B------:R-:W-:Y:S05]  /*2110*/  BSYNC.RECONVERGENT B6 ;  /* 0x0000000000067941 */ /* 0x000fea0003800200 */
.L_x_79:
        /* <DEDUP_REMOVED lines=11> */
.L_x_84:
[----:B------:R-:W-:Y:S02]  /*21d0*/  R2UR UR4, R18 ;  /* 0x00000000120472ca */ /* 0x000fe400000e0000 */
[----:B------:R-:W-:-:S13]  /*21e0*/  R2UR UR5, R19 ;  /* 0x00000000130572ca */ /* 0x000fda00000e0000 */
[----:B------:R1:W5:Y:S02]  /*21f0*/  LDG.E R0, desc[UR4][R16.64+0x4] ;  /* 0x0000040410007981 */ /* 0x000364000c1e1900 */
.L_x_83:
[----:B------:R-:W-:Y:S05]  /*2200*/  BSYNC.RECONVERGENT B6 ;  /* 0x0000000000067941 */ /* 0x000fea0003800200 */
.L_x_82:
        /* <DEDUP_REMOVED lines=11> */
.L_x_87:
[----:B------:R-:W-:Y:S02]  /*22c0*/  R2UR UR4, R18 ;  /* 0x00000000120472ca */ /* 0x000fe400000e0000 */
[----:B------:R-:W-:-:S13]  /*22d0*/  R2UR UR5, R19 ;  /* 0x00000000130572ca */ /* 0x000fda00000e0000 */
[----:B------:R2:W5:Y:S02]  /*22e0*/  LDG.E R0, desc[UR4][R16.64+0x4] ;  /* 0x0000040410007981 */ /* 0x000564000c1e1900 */
.L_x_86:
[----:B------:R-:W-:Y:S05]  /*22f0*/  BSYNC.RECONVERGENT B6 ;  /* 0x0000000000067941 */ /* 0x000fea0003800200 */
.L_x_85:
        /* <DEDUP_REMOVED lines=10> */
.L_x_88:
        /* <DEDUP_REMOVED lines=10> */
.L_x_90:
[----:B------:R-:W-:Y:S05]  /*2440*/  BSYNC.RECONVERGENT B6 ;  /* 0x0000000000067941 */ /* 0x000fea0003800200 */
.L_x_89:
[----:B------:R-:W-:-:S07]  /*2450*/  VIADD R26, R26, 0x2 ;  /* 0x000000021a1a7836 */ /* 0x000fce0000000000 */
.L_x_62:
[----:B------:R-:W-:-:S04]  /*2460*/  LOP3.LUT R23, R23, 0x1, RZ, 0xc0, !PT ;  /* 0x0000000117177812 */ /* 0x000fc800078ec0ff */
[----:B------:R-:W-:-:S13]  /*2470*/  ISETP.NE.U32.AND P0, PT, R23, 0x1, PT ;  /* 0x000000011700780c */ /* 0x000fda0003f05070 */
[----:B------:R-:W-:Y:S05]  /*2480*/  @P0 BRA `(.L_x_61) ;  /* 0x00000004005c0947 */ /* 0x000fea0003800000 */
        /* <DEDUP_REMOVED lines=17> */
.L_x_92:
[----:B------:R-:W-:Y:S05]  /*25a0*/  BSYNC.RECONVERGENT B6 ;  /* 0x0000000000067941 */ /* 0x000fea0003800200 */
.L_x_91:
        /* <DEDUP_REMOVED lines=10> */
[----:B------:R-:W-:Y:S02]  /*2650*/  CS2R R6, SRZ ;  /* 0x0000000000067805 */ /* 0x000fe4000001ff00 */
[----:B------:R1:W2:Y:S01]  /*2660*/  LDC.64 R8, c[0x4][R0] ;  /* 0x0100000000087b82 */ /* 0x0002a20000000a00 */
[----:B0-----:R-:W-:Y:S02]  /*2670*/  IMAD.U32 R4, RZ, RZ, UR4 ;  /* 0x00000004ff047e24 */ /* 0x001fe4000f8e00ff */
[----:B-1----:R-:W-:-:S07]  /*2680*/  IMAD.U32 R5, RZ, RZ, UR5 ;  /* 0x00000005ff057e24 */ /* 0x002fce000f8e00ff */
[----:B------:R-:W-:-:S07]  /*2690*/  LEPC R20, `(.L_x_95) ;  /* 0x000000001014794e */ /* 0x000fce0000000000 */
[----:B--2---:R-:W-:Y:S05]  /*26a0*/  CALL.ABS.NOINC R8 ;  /* 0x0000000008007343 */ /* 0x004fea0003c00000 */
.L_x_95:
[----:B------:R-:W-:Y:S02]  /*26b0*/  R2UR UR4, R18 ;  /* 0x00000000120472ca */ /* 0x000fe400000e0000 */
[----:B------:R-:W-:-:S13]  /*26c0*/  R2UR UR5, R19 ;  /* 0x00000000130572ca */ /* 0x000fda00000e0000 */
[----:B------:R0:W5:Y:S02]  /*26d0*/  LDG.E R0, desc[UR4][R16.64] ;  /* 0x0000000410007981 */ /* 0x000164000c1e1900 */
.L_x_94:
[----:B------:R-:W-:Y:S05]  /*26e0*/  BSYNC.RECONVERGENT B6 ;  /* 0x0000000000067941 */ /* 0x000fea0003800200 */
.L_x_93:
[----:B-----5:R-:W-:Y:S01]  /*26f0*/  ISETP.GT.U32.AND P0, PT, R0, 0x63, PT ;  /* 0x000000630000780c */ /* 0x020fe20003f04070 */
[----:B------:R-:W-:-:S12]  /*2700*/  BSSY.RECONVERGENT B6, `(.L_x_96) ;  /* 0x000000d000067945 */ /* 0x000fd80003800200 */
[----:B------:R-:W-:Y:S05]  /*2710*/  @P0 BRA `(.L_x_97) ;  /* 0x00000000002c0947 */ /* 0x000fea0003800000 */
[----:B------:R-:W-:Y:S01]  /*2720*/  MOV R0, 0x0 ;  /* 0x0000000000007802 */ /* 0x000fe20000000f00 */
[----:B------:R-:W1:Y:S01]  /*2730*/  LDCU.64 UR4, c[0x4][0x38] ;  /* 0x01000700ff0477ac */ /* 0x000e620008000a00 */
[----:B------:R-:W-:Y:S02]  /*2740*/  CS2R R6, SRZ ;  /* 0x0000000000067805 */ /* 0x000fe4000001ff00 */
[----:B------:R2:W3:Y:S01]  /*2750*/  LDC.64 R8, c[0x4][R0] ;  /* 0x0100000000087b82 */ /* 0x0004e20000000a00 */
[----:B-1----:R-:W-:Y:S02]  /*2760*/  IMAD.U32 R4, RZ, RZ, UR4 ;  /* 0x00000004ff047e24 */ /* 0x002fe4000f8e00ff */
[----:B--2---:R-:W-:-:S07]  /*2770*/  IMAD.U32 R5, RZ, RZ, UR5 ;  /* 0x00000005ff057e24 */ /* 0x004fce000f8e00ff */
[----:B------:R-:W-:-:S07]  /*2780*/  LEPC R20, `(.L_x_98) ;  /* 0x000000001014794e */ /* 0x000fce0000000000 */
[----:B0--3--:R-:W-:Y:S05]  /*2790*/  CALL.ABS.NOINC R8 ;  /* 0x0000000008007343 */ /* 0x009fea0003c00000 */
.L_x_98:
[----:B------:R-:W-:Y:S02]  /*27a0*/  R2UR UR4, R18 ;  /* 0x00000000120472ca */ /* 0x000fe400000e0000 */
[----:B------:R-:W-:-:S13]  /*27b0*/  R2UR UR5, R19 ;  /* 0x00000000130572ca */ /* 0x000fda00000e0000 */
[----:B------:R1:W5:Y:S02]  /*27c0*/  LDG.E R0, desc[UR4][R16.64] ;  /* 0x0000000410007981 */ /* 0x000364000c1e1900 */
.L_x_97:
[----:B------:R-:W-:Y:S05]  /*27d0*/  BSYNC.RECONVERGENT B6 ;  /* 0x0000000000067941 */ /* 0x000fea0003800200 */
.L_x_96:
[----:B-----5:R-:W-:Y:S01]  /*27e0*/  ISETP.GT.U32.AND P0, PT, R0, 0x9, PT ;  /* 0x000000090000780c */ /* 0x020fe20003f04070 */
[----:B------:R-:W-:-:S12]  /*27f0*/  BSSY.RECONVERGENT B6, `(.L_x_99) ;  /* 0x000000d000067945 */ /* 0x000fd80003800200 */
[----:B------:R-:W-:Y:S05]  /*2800*/  @P0 BRA `(.L_x_100) ;  /* 0x00000000002c0947 */ /* 0x000fea0003800000 */
[----:B------:R-:W-:Y:S01]  /*2810*/  MOV R0, 0x0 ;  /* 0x0000000000007802 */ /* 0x000fe20000000f00 */
[----:B------:R-:W2:Y:S01]  /*2820*/  LDCU.64 UR4, c[0x4][0x38] ;  /* 0x01000700ff0477ac */ /* 0x000ea20008000a00 */
[----:B------:R-:W-:Y:S02]  /*2830*/  CS2R R6, SRZ ;  /* 0x0000000000067805 */ /* 0x000fe4000001ff00 */
[----:B------:R3:W4:Y:S01]  /*2840*/  LDC.64 R8, c[0x4][R0] ;  /* 0x0100000000087b82 */ /* 0x0007220000000a00 */
[----:B--2---:R-:W-:Y:S02]  /*2850*/  IMAD.U32 R4, RZ, RZ, UR4 ;  /* 0x00000004ff047e24 */ /* 0x004fe4000f8e00ff */
[----:B---3--:R-:W-:-:S07]  /*2860*/  IMAD.U32 R5, RZ, RZ, UR5 ;  /* 0x00000005ff057e24 */ /* 0x008fce000f8e00ff */
[----:B------:R-:W-:-:S07]  /*2870*/  LEPC R20, `(.L_x_101) ;  /* 0x000000001014794e */ /* 0x000fce0000000000 */
[----:B01--4-:R-:W-:Y:S05]  /*2880*/  CALL.ABS.NOINC R8 ;  /* 0x0000000008007343 */ /* 0x013fea0003c00000 */
.L_x_101:
[----:B------:R-:W-:Y:S02]  /*2890*/  R2UR UR4, R18 ;  /* 0x00000000120472ca */ /* 0x000fe400000e0000 */
[----:B------:R-:W-:-:S13]  /*28a0*/  R2UR UR5, R19 ;  /* 0x00000000130572ca */ /* 0x000fda00000e0000 */
[----:B------:R2:W5:Y:S02]  /*28b0*/  LDG.E R0, desc[UR4][R16.64] ;  /* 0x0000000410007981 */ /* 0x000564000c1e1900 */
.L_x_100:
[----:B------:R-:W-:Y:S05]  /*28c0*/  BSYNC.RECONVERGENT B6 ;  /* 0x0000000000067941 */ /* 0x000fea0003800200 */
.L_x_99:
        /* <DEDUP_REMOVED lines=10> */
.L_x_102:
[----:B------:R-:W-:-:S13]  /*2970*/  ISETP.NE.AND P0, PT, R23, 0x9, PT ;  /* 0x000000091700780c */ /* 0x000fda0003f05270 */
        /* <DEDUP_REMOVED lines=8> */
.L_x_61:
[----:B------:R-:W-:Y:S05]  /*2a00*/  BSYNC.RECONVERGENT B7 ;  /* 0x0000000000077941 */ /* 0x000fea0003800200 */
.L_x_1:
        /* <DEDUP_REMOVED lines=8> */
.L_x_103:
[----:B------:R-:W-:Y:S05]  /*2a90*/  EXIT ;  /* 0x000000000000794d */ /* 0x000fea0003800000 */
.L_x_104:
[----:B------:R-:W-:-:S00]  /*2aa0*/  BRA `(.L_x_104) ;  /* 0xfffffffc00fc7947 */ /* 0x000fc0000383ffff */
[----:B------:R-:W-:-:S00]  /*2ab0*/  NOP ;  /* 0x0000000000007918 */ /* 0x000fc00000000000 */
        /* <DEDUP_REMOVED lines=12> */
.L_x_144:


//--------------------- .text._Z4scanPji          --------------------------
	.section	.text._Z4scanPji,"ax",@progbits
	.align	128
        .global         _Z4scanPji
        .type           _Z4scanPji,@function
        .size           _Z4scanPji,(.L_x_145 - _Z4scanPji)
        .other          _Z4scanPji,@"STO_CUDA_ENTRY STV_DEFAULT"
_Z4scanPji:
.text._Z4scanPji:
[----:B------:R-:W-:Y:S01]  /*0000*/  LDC R1, c[0x0][0x37c] ;  /* 0x0000df00ff017b82 */ /* 0x000fe20000000800 */
[----:B------:R-:W0:Y:S01]  /*0010*/  LDCU UR7, c[0x0][0x388] ;  /* 0x00007100ff0777ac */ /* 0x000e220008000800 */
[----:B------:R-:W1:Y:S01]  /*0020*/  S2R R2, SR_CTAID.X ;  /* 0x0000000000027919 */ /* 0x000e620000002500 */
[----:B------:R-:W1:Y:S01]  /*0030*/  LDCU UR6, c[0x0][0x360] ;  /* 0x00006c00ff0677ac */ /* 0x000e620008000800 */
[----:B------:R-:W2:Y:S01]  /*0040*/  S2R R0, SR_TID.X ;  /* 0x0000000000007919 */ /* 0x000ea20000002100 */
[----:B------:R-:W3:Y:S01]  /*0050*/  LDCU.64 UR4, c[0x0][0x358] ;  /* 0x00006b00ff0477ac */ /* 0x000ee20008000a00 */
[----:B0-----:R-:W-:-:S05]  /*0060*/  IMAD.U32 R7, RZ, RZ, UR7 ;  /* 0x00000007ff077e24 */ /* 0x001fca000f8e00ff */
[----:B------:R-:W-:Y:S01]  /*0070*/  ISETP.GE.AND P0, PT, R7, 0x2, PT ;  /* 0x000000020700780c */ /* 0x000fe20003f06270 */
[----:B-1----:R-:W-:-:S12]  /*0080*/  IMAD R2, R2, UR6, RZ ;  /* 0x0000000602027c24 */ /* 0x002fd8000f8e02ff */
[----:B--23--:R-:W-:Y:S05]  /*0090*/  @!P0 BRA `(.L_x_105) ;  /* 0x0000000000748947 */ /* 0x00cfea0003800000 */
[----:B------:R-:W0:Y:S01]  /*00a0*/  LDC R12, c[0x0][0x388] ;  /* 0x0000e200ff0c7b82 */ /* 0x000e220000000800 */
[----:B------:R-:W-:Y:S01]  /*00b0*/  SHF.R.U32.HI R3, RZ, 0x1, R7 ;  /* 0x00000001ff037819 */ /* 0x000fe20000011607 */
[----:B------:R-:W-:Y:S01]  /*00c0*/  IMAD.MOV.U32 R9, RZ, RZ, 0x1 ;  /* 0x00000001ff097424 */ /* 0x000fe200078e00ff */
[----:B------:R-:W1:Y:S05]  /*00d0*/  LDCU UR6, c[0x0][0x388] ;  /* 0x00007100ff0677ac */ /* 0x000e6a0008000800 */
[----:B------:R-:W2:Y:S02]  /*00e0*/  LDC.64 R4, c[0x0][0x380] ;  /* 0x0000e000ff047b82 */ /* 0x000ea40000000a00 */
.L_x_108:
[C---:B------:R-:W-:Y:S01]  /*00f0*/  IADD3 R6, PT, PT, R9.reuse, -0x1, RZ ;  /* 0xffffffff09067810 */ /* 0x040fe20007ffe0ff */
[----:B------:R-:W-:Y:S01]  /*0100*/  BSSY.RECONVERGENT B0, `(.L_x_106) ;  /* 0x0000011000007945 */ /* 0x000fe20003800200 */
[C---:B------:R-:W-:Y:S02]  /*0110*/  IMAD.SHL.U32 R10, R9.reuse, 0x2, RZ ;  /* 0x00000002090a7824 */ /* 0x040fe400078e00ff */
[----:B------:R-:W-:-:S06]  /*0120*/  LOP3.LUT R6, R9, R6, RZ, 0xc, !PT ;  /* 0x0000000609067212 */ /* 0x000fcc00078e0cff */
[----:B------:R-:W3:Y:S02]  /*0130*/  POPC R6, R6 ;  /* 0x0000000600067309 */ /* 0x000ee40000000000 */
[----:B---3--:R-:W-:-:S04]  /*0140*/  SHF.R.U32.HI R7, RZ, R6, R3 ;  /* 0x00000006ff077219 */ /* 0x008fc80000011603 */
[----:B------:R-:W-:-:S13]  /*0150*/  ISETP.GE.U32.AND P0, PT, R0, R7, PT ;  /* 0x000000070000720c */ /* 0x000fda0003f06070 */
[----:B------:R-:W-:Y:S05]  /*0160*/  @P0 BRA `(.L_x_107) ;  /* 0x0000000000280947 */ /* 0x000fea0003800000 */
[----:B------:R-:W-:Y:S02]  /*0170*/  IMAD R7, R10, R0, RZ ;  /* 0x000000000a077224 */ /* 0x000fe400078e02ff */
[----:B------:R-:W-:-:S03]  /*0180*/  IMAD R6, R2, 0x2, -R9 ;  /* 0x0000000202067824 */ /* 0x000fc600078e0a09 */
[----:B------:R-:W-:-:S04]  /*0190*/  LOP3.LUT R7, RZ, R7, RZ, 0x33, !PT ;  /* 0x00000007ff077212 */ /* 0x000fc800078e33ff */
[----:B-1----:R-:W-:-:S05]  /*01a0*/  IADD3 R7, PT, PT, R6, UR6, R7 ;  /* 0x0000000606077c10 */ /* 0x002fca000fffe007 */
[----:B--2---:R-:W-:-:S04]  /*01b0*/  IMAD.WIDE R6, R7, 0x4, R4 ;  /* 0x0000000407067825 */ /* 0x004fc800078e0204 */
[----:B------:R-:W-:Y:S02]  /*01c0*/  IMAD.WIDE R8, R9, 0x4, R6 ;  /* 0x0000000409087825 */ /* 0x000fe400078e0206 */
[----:B------:R-:W2:Y:S04]  /*01d0*/  LDG.E R6, desc[UR4][R6.64] ;  /* 0x0000000406067981 */ /* 0x000ea8000c1e1900 */
[----:B------:R-:W2:Y:S02]  /*01e0*/  LDG.E R11, desc[UR4][R8.64] ;  /* 0x00000004080b7981 */ /* 0x000ea4000c1e1900 */
[----:B--2---:R-:W-:-:S05]  /*01f0*/  IADD3 R11, PT, PT, R6, R11, RZ ;  /* 0x0000000b060b7210 */ /* 0x004fca0007ffe0ff */
[----:B------:R3:W-:Y:S02]  /*0200*/  STG.E desc[UR4][R8.64], R11 ;  /* 0x0000000b08007986 */ /* 0x0007e4000c101904 */
.L_x_107:
[----:B-1----:R-:W-:Y:S05]  /*0210*/  BSYNC.RECONVERGENT B0 ;  /* 0x0000000000007941 */ /* 0x002fea0003800200 */
.L_x_106:
[----:B0-----:R-:W-:Y:S01]  /*0220*/  IMAD.MOV.U32 R7, RZ, RZ, R12 ;  /* 0x000000ffff077224 */ /* 0x001fe200078e000c */
[----:B------:R-:W-:Y:S01]  /*0230*/  BAR.SYNC.DEFER_BLOCKING 0x0 ;  /* 0x0000000000007b1d */ /* 0x000fe20000010000 */
[----:B---3--:R-:W-:-:S03]  /*0240*/  IMAD.MOV.U32 R9, RZ, RZ, R10 ;  /* 0x000000ffff097224 */ /* 0x008fc600078e000a */
[----:B------:R-:W-:-:S13]  /*0250*/  ISETP.GE.AND P0, PT, R10, R7, PT ;  /* 0x000000070a00720c */ /* 0x000fda0003f06270 */
[----:B------:R-:W-:Y:S05]  /*0260*/  @!P0 BRA `(.L_x_108) ;  /* 0xfffffffc00a08947 */ /* 0x000fea000383ffff */
.L_x_105:
[----:B------:R-:W-:Y:S02]  /*0270*/  ISETP.NE.AND P0, PT, R0, RZ, PT ;  /* 0x000000ff0000720c */ /* 0x000fe40003f05270 */
[----:B------:R-:W-:-:S11]  /*0280*/  ISETP.GE.AND P1, PT, R7, 0x1, PT ;  /* 0x000000010700780c */ /* 0x000fd60003f26270 */
[----:B--2---:R-:W0:Y:S01]  /*0290*/  @!P0 LDC.64 R4, c[0x0][0x380] ;  /* 0x0000e000ff048b82 */ /* 0x004e220000000a00 */
[----:B------:R-:W-:-:S05]  /*02a0*/  @!P0 LEA R3, R2, R7, 0x1 ;  /* 0x0000000702038211 */ /* 0x000fca00078e08ff */
[----:B------:R-:W-:-:S04]  /*02b0*/  @!P0 VIADD R3, R3, 0xffffffff ;  /* 0xffffffff03038836 */ /* 0x000fc80000000000 */
[----:B0-----:R-:W-:-:S05]  /*02c0*/  @!P0 IMAD.WIDE R4, R3, 0x4, R4 ;  /* 0x0000000403048825 */ /* 0x001fca00078e0204 */
[----:B------:R0:W-:Y:S01]  /*02d0*/  @!P0 STG.E desc[UR4][R4.64], RZ ;  /* 0x000000ff04008986 */ /* 0x0001e2000c101904 */
[----:B------:R-:W-:Y:S05]  /*02e0*/  @!P1 EXIT ;  /* 0x000000000000994d */ /* 0x000fea0003800000 */
[----:B------:R-:W1:Y:S01]  /*02f0*/  LDC R3, c[0x0][0x388] ;  /* 0x0000e200ff037b82 */ /* 0x000e620000000800 */
[----:B------:R-:W-:Y:S01]  /*0300*/  SHF.R.U32.HI R6, RZ, 0x1, R7 ;  /* 0x00000001ff067819 */ /* 0x000fe20000011607 */
[----:B------:R-:W-:Y:S01]  /*0310*/  IMAD.SHL.U32 R8, R0, 0x2, RZ ;  /* 0x0000000200087824 */ /* 0x000fe200078e00ff */
[----:B------:R-:W2:Y:S05]  /*0320*/  LDCU UR6, c[0x0][0x388] ;  /* 0x00007100ff0677ac */ /* 0x000eaa0008000800 */
[----:B0-----:R-:W0:Y:S02]  /*0330*/  LDC.64 R4, c[0x0][0x380] ;  /* 0x0000e000ff047b82 */ /* 0x001e240000000a00 */
.L_x_111:
[----:B-1----:R-:W1:Y:S01]  /*0340*/  I2F.U32.RP R7, R3 ;  /* 0x0000000300077306 */ /* 0x002e620000209000 */
[----:B------:R-:W-:Y:S01]  /*0350*/  ISETP.NE.U32.AND P2, PT, R3, RZ, PT ;  /* 0x000000ff0300720c */ /* 0x000fe20003f45070 */
[----:B------:R-:W-:Y:S06]  /*0360*/  BSSY.RECONVERGENT B0, `(.L_x_109) ;  /* 0x0000020000007945 */ /* 0x000fec0003800200 */
[----:B-1----:R-:W1:Y:S02]  /*0370*/  MUFU.RCP R7, R7 ;  /* 0x0000000700077308 */ /* 0x002e640000001000 */
[----:B-1----:R-:W-:-:S06]  /*0380*/  IADD3 R10, PT, PT, R7, 0xffffffe, RZ ;  /* 0x0ffffffe070a7810 */ /* 0x002fcc0007ffe0ff */
[----:B------:R1:W3:Y:S02]  /*0390*/  F2I.FTZ.U32.TRUNC.NTZ R11, R10 ;  /* 0x0000000a000b7305 */ /* 0x0002e4000021f000 */
[----:B-1----:R-:W-:Y:S02]  /*03a0*/  IMAD.MOV.U32 R10, RZ, RZ, RZ ;  /* 0x000000ffff0a7224 */ /* 0x002fe400078e00ff */
[----:B---3--:R-:W-:-:S04]  /*03b0*/  IMAD.MOV R12, RZ, RZ, -R11 ;  /* 0x000000ffff0c7224 */ /* 0x008fc800078e0a0b */
[----:B------:R-:W-:-:S04]  /*03c0*/  IMAD R9, R12, R3, RZ ;  /* 0x000000030c097224 */ /* 0x000fc800078e02ff */
[----:B------:R-:W-:-:S06]  /*03d0*/  IMAD.HI.U32 R11, R11, R9, R10 ;  /* 0x000000090b0b7227 */ /* 0x000fcc00078e000a */
[----:B------:R-:W-:-:S05]  /*03e0*/  IMAD.HI.U32 R11, R11, R6, RZ ;  /* 0x000000060b0b7227 */ /* 0x000fca00078e00ff */
[----:B------:R-:W-:-:S05]  /*03f0*/  IADD3 R12, PT, PT, -R11, RZ, RZ ;  /* 0x000000ff0b0c7210 */ /* 0x000fca0007ffe1ff */
[----:B------:R-:W-:-:S05]  /*0400*/  IMAD R12, R3, R12, R6 ;  /* 0x0000000c030c7224 */ /* 0x000fca00078e0206 */
[----:B------:R-:W-:-:S13]  /*0410*/  ISETP.GE.U32.AND P0, PT, R12, R3, PT ;  /* 0x000000030c00720c */ /* 0x000fda0003f06070 */
[----:B------:R-:W-:Y:S01]  /*0420*/  @P0 IMAD.IADD R12, R12, 0x1, -R3 ;  /* 0x000000010c0c0824 */ /* 0x000fe200078e0a03 */
[----:B------:R-:W-:-:S04]  /*0430*/  @P0 IADD3 R11, PT, PT, R11, 0x1, RZ ;  /* 0x000000010b0b0810 */ /* 0x000fc80007ffe0ff */
[----:B------:R-:W-:-:S13]  /*0440*/  ISETP.GE.U32.AND P1, PT, R12, R3, PT ;  /* 0x000000030c00720c */ /* 0x000fda0003f26070 */
[----:B------:R-:W-:Y:S01]  /*0450*/  @P1 VIADD R11, R11, 0x1 ;  /* 0x000000010b0b1836 */ /* 0x000fe20000000000 */
[----:B------:R-:W-:-:S04]  /*0460*/  @!P2 LOP3.LUT R11, RZ, R3, RZ, 0x33, !PT ;  /* 0x00000003ff0ba212 */ /* 0x000fc800078e33ff */
[----:B------:R-:W-:-:S13]  /*0470*/  ISETP.GE.U32.AND P0, PT, R0, R11, PT ;  /* 0x0000000b0000720c */ /* 0x000fda0003f06070 */
[----:B------:R-:W-:Y:S05]  /*0480*/  @P0 BRA `(.L_x_110) ;  /* 0x0000000000340947 */ /* 0x000fea0003800000 */
[----:B------:R-:W-:Y:S02]  /*0490*/  IMAD R7, R8, R3, RZ ;  /* 0x0000000308077224 */ /* 0x000fe400078e02ff */
[----:B------:R-:W-:-:S03]  /*04a0*/  IMAD R10, R2, 0x2, -R3 ;  /* 0x00000002020a7824 */ /* 0x000fc600078e0a03 */
[----:B------:R-:W-:-:S04]  /*04b0*/  LOP3.LUT R7, RZ, R7, RZ, 0x33, !PT ;  /* 0x00000007ff077212 */ /* 0x000fc800078e33ff */
[----:B--2---:R-:W-:-:S04]  /*04c0*/  IADD3 R7, PT, PT, R7, UR6, RZ ;  /* 0x0000000607077c10 */ /* 0x004fc8000fffe0ff */
[----:B------:R-:W-:Y:S01]  /*04d0*/  LEA R11, R2, R7, 0x1 ;  /* 0x00000007020b7211 */ /* 0x000fe200078e08ff */
[----:B------:R-:W-:-:S04]  /*04e0*/  IMAD.IADD R13, R7, 0x1, R10 ;  /* 0x00000001070d7824 */ /* 0x000fc800078e020a */
[----:B0-----:R-:W-:-:S04]  /*04f0*/  IMAD.WIDE R10, R11, 0x4, R4 ;  /* 0x000000040b0a7825 */ /* 0x001fc800078e0204 */
[----:B------:R-:W-:Y:S01]  /*0500*/  IMAD.WIDE R12, R13, 0x4, R4 ;  /* 0x000000040d0c7825 */ /* 0x000fe200078e0204 */
[----:B------:R-:W2:Y:S04]  /*0510*/  LDG.E R7, desc[UR4][R10.64] ;  /* 0x000000040a077981 */ /* 0x000ea8000c1e1900 */
[----:B------:R-:W2:Y:S02]  /*0520*/  LDG.E R14, desc[UR4][R12.64] ;  /* 0x000000040c0e7981 */ /* 0x000ea4000c1e1900 */
[----:B--2---:R-:W-:-:S05]  /*0530*/  IADD3 R9, PT, PT, R7, R14, RZ ;  /* 0x0000000e07097210 */ /* 0x004fca0007ffe0ff */
[----:B------:R1:W-:Y:S04]  /*0540*/  STG.E desc[UR4][R10.64], R9 ;  /* 0x000000090a007986 */ /* 0x0003e8000c101904 */
[----:B------:R1:W-:Y:S02]  /*0550*/  STG.E desc[UR4][R12.64], R7 ;  /* 0x000000070c007986 */ /* 0x0003e4000c101904 */
.L_x_110:
[----:B--2---:R-:W-:Y:S05]  /*0560*/  BSYNC.RECONVERGENT B0 ;  /* 0x0000000000007941 */ /* 0x004fea0003800200 */
.L_x_109:
[----:B------:R-:W-:Y:S01]  /*0570*/  BAR.SYNC.DEFER_BLOCKING 0x0 ;  /* 0x0000000000007b1d */ /* 0x000fe20000010000 */
[----:B------:R-:W-:Y:S02]  /*0580*/  ISETP.GT.U32.AND P0, PT, R3, 0x1, PT ;  /* 0x000000010300780c */ /* 0x000fe40003f04070 */
[----:B------:R-:W-:-:S11]  /*0590*/  SHF.R.U32.HI R3, RZ, 0x1, R3 ;  /* 0x00000001ff037819 */ /* 0x000fd60000011603 */
[----:B------:R-:W-:Y:S05]  /*05a0*/  @P0 BRA `(.L_x_111) ;  /* 0xfffffffc00640947 */ /* 0x000fea000383ffff */
[----:B------:R-:W-:Y:S05]  /*05b0*/  EXIT ;  /* 0x000000000000794d */ /* 0x000fea0003800000 */
.L_x_112:
        /* <DEDUP_REMOVED lines=12> */
.L_x_145:


//--------------------- .text._Z4summPjS_imPf     --------------------------
	.section	.text._Z4summPjS_imPf,"ax",@progbits
	.align	128
        .global         _Z4summPjS_imPf
        .type           _Z4summPjS_imPf,@function
        .size           _Z4summPjS_imPf,(.L_x_146 - _Z4summPjS_imPf)
        .other          _Z4summPjS_imPf,@"STO_CUDA_ENTRY STV_DEFAULT"
_Z4summPjS_imPf:
.text._Z4summPjS_imPf:
[----:B------:R-:W0:Y:S01]  /*0000*/  LDC R1, c[0x0][0x37c] ;  /* 0x0000df00ff017b82 */ /* 0x000e220000000800 */
[----:B------:R-:W1:Y:S01]  /*0010*/  S2R R26, SR_TID.X ;  /* 0x00000000001a7919 */ /* 0x000e620000002100 */
[----:B------:R-:W2:Y:S06]  /*0020*/  LDCU UR5, c[0x0][0x2fc] ;  /* 0x00005f80ff0577ac */ /* 0x000eac0008000800 */
[----:B------:R-:W3:Y:S01]  /*0030*/  LDC R24, c[0x0][0x360] ;  /* 0x0000d800ff187b82 */ /* 0x000ee20000000800 */
[----:B0-----:R-:W-:Y:S01]  /*0040*/  VIADD R1, R1, 0xffffffe8 ;  /* 0xffffffe801017836 */ /* 0x001fe20000000000 */
[----:B------:R-:W0:Y:S01]  /*0050*/  LDCU UR4, c[0x0][0x2f8] ;  /* 0x00005f00ff0477ac */ /* 0x000e220008000800 */
[----:B------:R-:W1:Y:S05]  /*0060*/  LDCU UR6, c[0x0][0x390] ;  /* 0x00007200ff0677ac */ /* 0x000e6a0008000800 */
[----:B------:R-:W4:Y:S01]  /*0070*/  LDC.64 R18, c[0x0][0x380] ;  /* 0x0000e000ff127b82 */ /* 0x000f220000000a00 */
[----:B------:R-:W1:Y:S01]  /*0080*/  LDCU.64 UR36, c[0x0][0x358] ;  /* 0x00006b00ff2477ac */ /* 0x000e620008000a00 */
[----:B0-----:R-:W-:-:S02]  /*0090*/  IADD3 R23, P0, PT, R1, UR4, RZ ;  /* 0x0000000401177c10 */ /* 0x001fc4000ff1e0ff */
[----:B---3--:R-:W-:-:S03]  /*00a0*/  MOV R25, R24 ;  /* 0x0000001800197202 */ /* 0x008fc60000000f00 */
[----:B--2---:R-:W-:Y:S02]  /*00b0*/  IMAD.X R22, RZ, RZ, UR5, P0 ;  /* 0x00000005ff167e24 */ /* 0x004fe400080e06ff */
[----:B-1----:R-:W-:-:S04]  /*00c0*/  IMAD R2, R26, UR6, RZ ;  /* 0x000000061a027c24 */ /* 0x002fc8000f8e02ff */
[----:B----4-:R-:W-:-:S07]  /*00d0*/  IMAD.WIDE R18, R2, 0x4, R18 ;  /* 0x0000000402127825 */ /* 0x010fce00078e0212 */
.L_x_117:
[----:B------:R-:W-:-:S13]  /*00e0*/  ISETP.GE.U32.AND P0, PT, R26, R25, PT ;  /* 0x000000191a00720c */ /* 0x000fda0003f06070 */
[----:B01----:R-:W-:Y:S05]  /*00f0*/  @P0 BRA `(.L_x_113) ;  /* 0x0000000000780947 */ /* 0x003fea0003800000 */
[----:B------:R-:W0:Y:S01]  /*0100*/  LDC R4, c[0x0][0x390] ;  /* 0x0000e400ff047b82 */ /* 0x000e220000000800 */
[----:B------:R-:W2:Y:S01]  /*0110*/  LDG.E R13, desc[UR36][R18.64] ;  /* 0x00000024120d7981 */ /* 0x000ea2000c1e1900 */
[----:B0-----:R-:W-:-:S04]  /*0120*/  IMAD R17, R25, R4, RZ ;  /* 0x0000000419117224 */ /* 0x001fc800078e02ff */
[----:B------:R-:W-:-:S05]  /*0130*/  IMAD.WIDE R16, R17, 0x4, R18 ;  /* 0x0000000411107825 */ /* 0x000fca00078e0212 */
[----:B------:R-:W3:Y:S01]  /*0140*/  LDG.E R10, desc[UR36][R16.64] ;  /* 0x00000024100a7981 */ /* 0x000ee2000c1e1900 */
[----:B------:R-:W-:Y:S01]  /*0150*/  BSSY.RECONVERGENT B6, `(.L_x_114) ;  /* 0x0000016000067945 */ /* 0x000fe20003800200 */
[----:B---3--:R-:W-:-:S05]  /*0160*/  IMAD.MOV R0, RZ, RZ, -R10 ;  /* 0x000000ffff007224 */ /* 0x008fca00078e0a0a */
[----:B--2---:R-:W-:-:S13]  /*0170*/  ISETP.NE.AND P0, PT, R13, R0, PT ;  /* 0x000000000d00720c */ /* 0x004fda0003f05270 */
[----:B------:R-:W-:Y:S05]  /*0180*/  @!P0 BRA `(.L_x_115) ;  /* 0x0000000000488947 */ /* 0x000fea0003800000 */
[----:B------:R-:W-:Y:S01]  /*0190*/  IMAD.IADD R12, R26, 0x1, R25 ;  /* 0x000000011a0c7824 */ /* 0x000fe200078e0219 */
[----:B------:R-:W-:Y:S01]  /*01a0*/  MOV R8, 0x0 ;  /* 0x0000000000087802 */ /* 0x000fe20000000f00 */
[----:B------:R-:W-:Y:S01]  /*01b0*/  IMAD.MOV.U32 R3, RZ, RZ, R2 ;  /* 0x000000ffff037224 */ /* 0x000fe200078e0002 */
[----:B------:R-:W-:Y:S01]  /*01c0*/  IADD3 R11, PT, PT, R13, R10, RZ ;  /* 0x0000000a0d0b7210 */ /* 0x000fe20007ffe0ff */
[----:B------:R-:W-:Y:S01]  /*01d0*/  IMAD R12, R12, R4, RZ ;  /* 0x000000040c0c7224 */ /* 0x000fe200078e02ff */
[----:B------:R-:W0:Y:S01]  /*01e0*/  LDCU.64 UR4, c[0x4][0x20] ;  /* 0x01000400ff0477ac */ /* 0x000e220008000a00 */
[----:B------:R-:W-:Y:S01]  /*01f0*/  IMAD.MOV.U32 R6, RZ, RZ, R23 ;  /* 0x000000ffff067224 */ /* 0x000fe200078e0017 */
[----:B------:R1:W-:Y:S01]  /*0200*/  STL.64 [R1], R2 ;  /* 0x0000000201007387 */ /* 0x0003e20000100a00 */
[----:B------:R-:W2:Y:S01]  /*0210*/  LDC.64 R8, c[0x4][R8] ;  /* 0x0100000008087b82 */ /* 0x000ea20000000a00 */
[----:B------:R-:W-:Y:S02]  /*0220*/  IMAD.MOV.U32 R7, RZ, RZ, R22 ;  /* 0x000000ffff077224 */ /* 0x000fe400078e0016 */
[----:B------:R1:W-:Y:S04]  /*0230*/  STL.64 [R1+0x10], R10 ;  /* 0x0000100a01007387 */ /* 0x0003e80000100a00 */
[----:B------:R1:W-:Y:S01]  /*0240*/  STL.64 [R1+0x8], R12 ;  /* 0x0000080c01007387 */ /* 0x0003e20000100a00 */
[----:B0-----:R-:W-:Y:S01]  /*0250*/  IMAD.U32 R4, RZ, RZ, UR4 ;  /* 0x00000004ff047e24 */ /* 0x001fe2000f8e00ff */
[----:B------:R-:W-:-:S07]  /*0260*/  MOV R5, UR5 ;  /* 0x0000000500057c02 */ /* 0x000fce0008000f00 */
[----:B------:R-:W-:-:S07]  /*0270*/  LEPC R20, `(.L_x_116) ;  /* 0x000000001014794e */ /* 0x000fce0000000000 */
[----:B-12---:R-:W-:Y:S05]  /*0280*/  CALL.ABS.NOINC R8 ;  /* 0x0000000008007343 */ /* 0x006fea0003c00000 */
.L_x_116:
[----:B------:R0:W5:Y:S04]  /*0290*/  LDG.E R10, desc[UR36][R16.64] ;  /* 0x00000024100a7981 */ /* 0x000168000c1e1900 */
[----:B------:R0:W5:Y:S02]  /*02a0*/  LDG.E R13, desc[UR36][R18.64] ;  /* 0x00000024120d7981 */ /* 0x000164000c1e1900 */
.L_x_115:
[----:B------:R-:W-:Y:S05]  /*02b0*/  BSYNC.RECONVERGENT B6 ;  /* 0x0000000000067941 */ /* 0x000fea0003800200 */
.L_x_114:
[----:B-----5:R-:W-:-:S05]  /*02c0*/  IADD3 R13, PT, PT, R10, R13, RZ ;  /* 0x0000000d0a0d7210 */ /* 0x020fca0007ffe0ff */
[----:B------:R1:W-:Y:S02]  /*02d0*/  STG.E desc[UR36][R18.64], R13 ;  /* 0x0000000d12007986 */ /* 0x0003e4000c101924 */
.L_x_113:
[----:B------:R-:W-:Y:S05]  /*02e0*/  WARPSYNC.ALL ;  /* 0x0000000000007948 */ /* 0x000fea0003800000 */
[----:B------:R-:W-:Y:S01]  /*02f0*/  BAR.SYNC.DEFER_BLOCKING 0x0 ;  /* 0x0000000000007b1d */ /* 0x000fe20000010000 */
[----:B------:R-:W-:Y:S02]  /*0300*/  ISETP.GT.U32.AND P0, PT, R25, 0x1, PT ;  /* 0x000000011900780c */ /* 0x000fe40003f04070 */
[----:B------:R-:W-:-:S11]  /*0310*/  SHF.R.U32.HI R25, RZ, 0x1, R25 ;  /* 0x00000001ff197819 */ /* 0x000fd60000011619 */
[----:B------:R-:W-:Y:S05]  /*0320*/  @P0 BRA `(.L_x_117) ;  /* 0xfffffffc006c0947 */ /* 0x000fea000383ffff */
[----:B------:R-:W-:-:S13]  /*0330*/  ISETP.NE.AND P0, PT, R26, RZ, PT ;  /* 0x000000ff1a00720c */ /* 0x000fda0003f05270 */
[----:B------:R-:W-:Y:S05]  /*0340*/  @P0 EXIT ;  /* 0x000000000000094d */ /* 0x000fea0003800000 */
[----:B------:R-:W1:Y:S08]  /*0350*/  LDC.64 R2, c[0x0][0x380] ;  /* 0x0000e000ff027b82 */ /* 0x000e700000000a00 */
[----:B------:R-:W2:Y:S01]  /*0360*/  LDC.64 R8, c[0x0][0x388] ;  /* 0x0000e200ff087b82 */ /* 0x000ea20000000a00 */
[----:B------:R-:W-:Y:S02]  /*0370*/  HFMA2 R14, -RZ, RZ, 0, 0 ;  /* 0x00000000ff0e7431 */ /* 0x000fe400000001ff */
[----:B------:R-:W-:Y:S01]  /*0380*/  IMAD.MOV.U32 R12, RZ, RZ, RZ ;  /* 0x000000ffff0c7224 */ /* 0x000fe200078e00ff */
[----:B0-----:R-:W-:Y:S01]  /*0390*/  MOV R16, 0x0 ;  /* 0x0000000000107802 */ /* 0x001fe20000000f00 */
[----:B------:R-:W0:Y:S01]  /*03a0*/  LDCU.64 UR4, c[0x4][0x8] ;  /* 0x01000100ff0477ac */ /* 0x000e220008000a00 */
[----:B-1----:R-:W3:Y:S04]  /*03b0*/  LDG.E R13, desc[UR36][R2.64] ;  /* 0x00000024020d7981 */ /* 0x002ee8000c1e1900 */
[----:B--2---:R-:W2:Y:S01]  /*03c0*/  LDG.E R15, desc[UR36][R8.64] ;  /* 0x00000024080f7981 */ /* 0x004ea2000c1e1900 */
[----:B------:R1:W4:Y:S01]  /*03d0*/  LDC.64 R10, c[0x4][R16] ;  /* 0x01000000100a7b82 */ /* 0x0003220000000a00 */
[----:B0-----:R-:W-:Y:S01]  /*03e0*/  IMAD.U32 R4, RZ, RZ, UR4 ;  /* 0x00000004ff047e24 */ /* 0x001fe2000f8e00ff */
[----:B------:R-:W-:Y:S01]  /*03f0*/  MOV R5, UR5 ;  /* 0x0000000500057c02 */ /* 0x000fe20008000f00 */
[----:B------:R-:W-:Y:S01]  /*0400*/  IMAD.MOV.U32 R6, RZ, RZ, R23 ;  /* 0x000000ffff067224 */ /* 0x000fe200078e0017 */
[----:B------:R-:W-:Y:S01]  /*0410*/  MOV R7, R22 ;  /* 0x0000001600077202 */ /* 0x000fe20000000f00 */
[----:B---3--:R1:W-:Y:S04]  /*0420*/  STL.64 [R1], R12 ;  /* 0x0000000c01007387 */ /* 0x0083e80000100a00 */
[----:B--2-4-:R1:W-:Y:S02]  /*0430*/  STL.64 [R1+0x8], R14 ;  /* 0x0000080e01007387 */ /* 0x0143e40000100a00 */
[----:B------:R-:W-:-:S07]  /*0440*/  LEPC R20, `(.L_x_118) ;  /* 0x000000001014794e */ /* 0x000fce0000000000 */
[----:B-1----:R-:W-:Y:S05]  /*0450*/  CALL.ABS.NOINC R10 ;  /* 0x000000000a007343 */ /* 0x002fea0003c00000 */
.L_x_118:
[----:B------:R0:W-:Y:S01]  /*0460*/  STL [R1], R24 ;  /* 0x0000001801007387 */ /* 0x0001e20000100800 */
[----:B------:R-:W1:Y:S01]  /*0470*/  LDC.64 R16, c[0x4][R16] ;  /* 0x0100000010107b82 */ /* 0x000e620000000a00 */
[----:B------:R-:W2:Y:S01]  /*0480*/  LDCU.64 UR4, c[0x4][0x10] ;  /* 0x01000200ff0477ac */ /* 0x000ea20008000a00 */
[----:B------:R-:W-:Y:S01]  /*0490*/  IMAD.MOV.U32 R6, RZ, RZ, R23 ;  /* 0x000000ffff067224 */ /* 0x000fe200078e0017 */
[----:B------:R-:W-:Y:S01]  /*04a0*/  MOV R7, R22 ;  /* 0x0000001600077202 */ /* 0x000fe20000000f00 */
[----:B--2---:R-:W-:Y:S01]  /*04b0*/  IMAD.U32 R4, RZ, RZ, UR4 ;  /* 0x00000004ff047e24 */ /* 0x004fe2000f8e00ff */
[----:B0-----:R-:W-:-:S07]  /*04c0*/  MOV R5, UR5 ;  /* 0x0000000500057c02 */ /* 0x001fce0008000f00 */
[----:B------:R-:W-:-:S07]  /*04d0*/  LEPC R20, `(.L_x_119) ;  /* 0x000000001014794e */ /* 0x000fce0000000000 */
[----:B-1----:R-:W-:Y:S05]  /*04e0*/  CALL.ABS.NOINC R16 ;  /* 0x0000000010007343 */ /* 0x002fea0003c00000 */
.L_x_119:
[----:B------:R-:W-:Y:S05]  /*04f0*/  EXIT ;  /* 0x000000000000794d */ /* 0x000fea0003800000 */
.L_x_120:
        /* <DEDUP_REMOVED lines=16> */
.L_x_146:


//--------------------- .text._Z5abovePjS_mPf     --------------------------
	.section	.text._Z5abovePjS_mPf,"ax",@progbits
	.align	128
        .global         _Z5abovePjS_mPf
        .type           _Z5abovePjS_mPf,@function
        .size           _Z5abovePjS_mPf,(.L_x_147 - _Z5abovePjS_mPf)
        .other          _Z5abovePjS_mPf,@"STO_CUDA_ENTRY STV_DEFAULT"
_Z5abovePjS_mPf:
.text._Z5abovePjS_mPf:
[----:B------:R-:W0:Y:S01]  /*0000*/  LDC R1, c[0x0][0x37c] ;  /* 0x0000df00ff017b82 */ /* 0x000e220000000800 */
[----:B------:R-:W1:Y:S01]  /*0010*/  S2R R8, SR_CTAID.X ;  /* 0x0000000000087919 */ /* 0x000e620000002500 */
[----:B------:R-:W2:Y:S06]  /*0020*/  LDCU UR8, c[0x0][0x2fc] ;  /* 0x00005f80ff0877ac */ /* 0x000eac0008000800 */
[----:B------:R-:W3:Y:S01]  /*0030*/  LDC.64 R4, c[0x0][0x380] ;  /* 0x0000e000ff047b82 */ /* 0x000ee20000000a00 */
[----:B0-----:R-:W-:Y:S01]  /*0040*/  VIADD R1, R1, 0xfffffff0 ;  /* 0xfffffff001017836 */ /* 0x001fe20000000000 */
[----:B------:R-:W0:Y:S01]  /*0050*/  S2R R15, SR_TID.X ;  /* 0x00000000000f7919 */ /* 0x000e220000002100 */
[----:B------:R-:W1:Y:S01]  /*0060*/  LDCU UR4, c[0x0][0x360] ;  /* 0x00006c00ff0477ac */ /* 0x000e620008000800 */
[----:B------:R-:W4:Y:S04]  /*0070*/  LDCU.64 UR6, c[0x0][0x358] ;  /* 0x00006b00ff0677ac */ /* 0x000f280008000a00 */
[----:B------:R-:W2:Y:S01]  /*0080*/  LDC.64 R10, c[0x0][0x380] ;  /* 0x0000e000ff0a7b82 */ /* 0x000ea20000000a00 */
[----:B------:R-:W5:Y:S01]  /*0090*/  LDCU UR5, c[0x0][0x2f8] ;  /* 0x00005f00ff0577ac */ /* 0x000f620008000800 */
[----:B------:R-:W0:Y:S01]  /*00a0*/  LDCU.64 UR10, c[0x0][0x390] ;  /* 0x00007200ff0a77ac */ /* 0x000e220008000a00 */
[----:B-1----:R-:W-:-:S04]  /*00b0*/  IMAD R8, R8, UR4, RZ ;  /* 0x0000000408087c24 */ /* 0x002fc8000f8e02ff */
[----:B0-----:R-:W-:-:S04]  /*00c0*/  IMAD R8, R8, 0x2, R15 ;  /* 0x0000000208087824 */ /* 0x001fc800078e020f */
[----:B---3--:R-:W-:-:S05]  /*00d0*/  IMAD.WIDE R2, R8, 0x4, R4 ;  /* 0x0000000408027825 */ /* 0x008fca00078e0204 */
[----:B----4-:R-:W3:Y:S01]  /*00e0*/  LDG.E R0, desc[UR6][R2.64] ;  /* 0x0000000602007981 */ /* 0x010ee2000c1e1900 */
[----:B------:R-:W-:-:S04]  /*00f0*/  VIADD R7, R8, UR4 ;  /* 0x0000000408077c36 */ /* 0x000fc80008000000 */
[----:B------:R-:W-:Y:S01]  /*0100*/  IMAD.WIDE.U32 R4, R7, 0x4, R4 ;  /* 0x0000000407047825 */ /* 0x000fe200078e0004 */
[----:B---3--:R-:W-:-:S04]  /*0110*/  ISETP.GT.U32.AND P0, PT, R0, 0x3e3a2d00, PT ;  /* 0x3e3a2d000000780c */ /* 0x008fc80003f04070 */
[----:B------:R-:W-:-:S05]  /*0120*/  SEL R9, RZ, 0x1, !P0 ;  /* 0x00000001ff097807 */ /* 0x000fca0004000000 */
[----:B------:R0:W-:Y:S04]  /*0130*/  STG.E desc[UR6][R2.64], R9 ;  /* 0x0000000902007986 */ /* 0x0001e8000c101906 */
[----:B------:R-:W3:Y:S01]  /*0140*/  LDG.E R0, desc[UR6][R4.64] ;  /* 0x0000000604007981 */ /* 0x000ee2000c1e1900 */
[----:B------:R-:W-:Y:S02]  /*0150*/  SHF.R.S32.HI R17, RZ, 0x1f, R8 ;  /* 0x0000001fff117819 */ /* 0x000fe40000011408 */
[----:B---3--:R-:W-:-:S04]  /*0160*/  ISETP.GT.U32.AND P0, PT, R0, 0x3e3a2d00, PT ;  /* 0x3e3a2d000000780c */ /* 0x008fc80003f04070 */
[----:B------:R-:W-:Y:S02]  /*0170*/  SEL R13, RZ, 0x1, !P0 ;  /* 0x00000001ff0d7807 */ /* 0x000fe40004000000 */
[----:B-----5:R-:W-:-:S03]  /*0180*/  IADD3 R6, P0, PT, R1, UR5, RZ ;  /* 0x0000000501067c10 */ /* 0x020fc6000ff1e0ff */
[----:B------:R0:W-:Y:S02]  /*0190*/  STG.E desc[UR6][R4.64], R13 ;  /* 0x0000000d04007986 */ /* 0x0001e4000c101906 */
[----:B--2---:R-:W-:-:S08]  /*01a0*/  IMAD.X R7, RZ, RZ, UR8, P0 ;  /* 0x00000008ff077e24 */ /* 0x004fd000080e06ff */
.L_x_123:
[----:B------:R-:W-:Y:S01]  /*01b0*/  ISETP.GE.U32.AND P0, PT, R15, UR4, PT ;  /* 0x000000040f007c0c */ /* 0x000fe2000bf06070 */
[----:B------:R-:W-:Y:S01]  /*01c0*/  BSSY.RECONVERGENT B0, `(.L_x_121) ;  /* 0x000000a000007945 */ /* 0x000fe20003800200 */
[----:B------:R-:W-:-:S04]  /*01d0*/  ISETP.GE.U32.AND P1, PT, R8, UR10, PT ;  /* 0x0000000a08007c0c */ /* 0x000fc8000bf26070 */
[----:B------:R-:W-:-:S13]  /*01e0*/  ISETP.GE.U32.OR.EX P0, PT, R17, UR11, P0, P1 ;  /* 0x0000000b11007c0c */ /* 0x000fda0008706510 */
[----:B-1----:R-:W-:Y:S05]  /*01f0*/  @P0 BRA `(.L_x_122) ;  /* 0x0000000000180947 */ /* 0x002fea0003800000 */
[----:B0-----:R-:W-:Y:S01]  /*0200*/  VIADD R5, R8, UR4 ;  /* 0x0000000408057c36 */ /* 0x001fe20008000000 */
[----:B------:R-:W2:Y:S03]  /*0210*/  LDG.E R0, desc[UR6][R2.64] ;  /* 0x0000000602007981 */ /* 0x000ea6000c1e1900 */
[----:B------:R-:W-:-:S06]  /*0220*/  IMAD.WIDE.U32 R4, R5, 0x4, R10 ;  /* 0x0000000405047825 */ /* 0x000fcc00078e000a */
[----:B------:R-:W2:Y:S02]  /*0230*/  LDG.E R5, desc[UR6][R4.64] ;  /* 0x0000000604057981 */ /* 0x000ea4000c1e1900 */
[----:B--2---:R-:W-:-:S05]  /*0240*/  IMAD.IADD R9, R0, 0x1, R5 ;  /* 0x0000000100097824 */ /* 0x004fca00078e0205 */
[----:B------:R1:W-:Y:S02]  /*0250*/  STG.E desc[UR6][R2.64], R9 ;  /* 0x0000000902007986 */ /* 0x0003e4000c101906 */
.L_x_122:
[----:B------:R-:W-:Y:S05]  /*0260*/  BSYNC.RECONVERGENT B0 ;  /* 0x0000000000007941 */ /* 0x000fea0003800200 */
.L_x_121:
[----:B------:R-:W-:Y:S01]  /*0270*/  BAR.SYNC.DEFER_BLOCKING 0x0 ;  /* 0x0000000000007b1d */ /* 0x000fe20000010000 */
[----:B------:R-:W-:Y:S02]  /*0280*/  UISETP.GT.U32.AND UP0, UPT, UR4, 0x1, UPT ;  /* 0x000000010400788c */ /* 0x000fe4000bf04070 */
[----:B------:R-:W-:-:S07]  /*0290*/  USHF.R.U32.HI UR5, URZ, 0x1, UR4 ;  /* 0x00000001ff057899 */ /* 0x000fce0008011604 */
[----:B------:R-:W-:Y:S01]  /*02a0*/  UMOV UR4, UR5 ;  /* 0x0000000500047c82 */ /* 0x000fe20008000000 */
[----:B------:R-:W-:Y:S05]  /*02b0*/  BRA.U UP0, `(.L_x_123) ;  /* 0xfffffffd00bc7547 */ /* 0x000fea000b83ffff */
[----:B------:R-:W-:-:S13]  /*02c0*/  ISETP.NE.AND P0, PT, R15, RZ, PT ;  /* 0x000000ff0f00720c */ /* 0x000fda0003f05270 */
[----:B------:R-:W-:Y:S05]  /*02d0*/  @P0 EXIT ;  /* 0x000000000000094d */ /* 0x000fea0003800000 */
[----:B01----:R-:W2:Y:S02]  /*02e0*/  LDG.E R9, desc[UR6][R2.64] ;  /* 0x0000000602097981 */ /* 0x003ea4000c1e1900 */
[----:B--2---:R-:W-:-:S13]  /*02f0*/  ISETP.NE.AND P0, PT, R9, RZ, PT ;  /* 0x000000ff0900720c */ /* 0x004fda0003f05270 */
[----:B------:R-:W-:Y:S05]  /*0300*/  @!P0 EXIT ;  /* 0x000000000000894d */ /* 0x000fea0003800000 */
[----:B------:R-:W0:Y:S02]  /*0310*/  LDCU.64 UR4, c[0x0][0x388] ;  /* 0x00007100ff0477ac */ /* 0x000e240008000a00 */
[----:B0-----:R-:W-:-:S04]  /*0320*/  LEA R12, P0, R8, UR4, 0x2 ;  /* 0x00000004080c7c11 */ /* 0x001fc8000f8010ff */
[----:B------:R-:W-:Y:S01]  /*0330*/  LEA.HI.X R13, R8, UR5, R17, 0x2, P0 ;  /* 0x00000005080d7c11 */ /* 0x000fe200080f1411 */
[----:B------:R-:W-:Y:S01]  /*0340*/  IMAD.MOV.U32 R10, RZ, RZ, R8 ;  /* 0x000000ffff0a7224 */ /* 0x000fe200078e0008 */
[----:B------:R-:W-:Y:S01]  /*0350*/  MOV R0, 0x0 ;  /* 0x0000000000007802 */ /* 0x000fe20000000f00 */
[----:B------:R-:W0:Y:S02]  /*0360*/  LDCU.64 UR4, c[0x4][0x18] ;  /* 0x01000300ff0477ac */ /* 0x000e240008000a00 */
[----:B------:R-:W2:Y:S01]  /*0370*/  LDG.E R11, desc[UR6][R12.64] ;  /* 0x000000060c0b7981 */ /* 0x000ea2000c1e1900 */
[----:B------:R1:W3:Y:S01]  /*0380*/  LDC.64 R2, c[0x4][R0] ;  /* 0x0100000000027b82 */ /* 0x0002e20000000a00 */
[----:B0-----:R-:W-:Y:S02]  /*0390*/  IMAD.U32 R4, RZ, RZ, UR4 ;  /* 0x00000004ff047e24 */ /* 0x001fe4000f8e00ff */
[----:B------:R-:W-:Y:S01]  /*03a0*/  IMAD.U32 R5, RZ, RZ, UR5 ;  /* 0x00000005ff057e24 */ /* 0x000fe2000f8e00ff */
[----:B--23--:R1:W-:Y:S06]  /*03b0*/  STL.128 [R1], R8 ;  /* 0x0000000801007387 */ /* 0x00c3ec0000100c00 */
[----:B------:R-:W-:-:S07]  /*03c0*/  LEPC R20, `(.L_x_124) ;  /* 0x000000001014794e */ /* 0x000fce0000000000 */
[----:B-1----:R-:W-:Y:S05]  /*03d0*/  CALL.ABS.NOINC R2 ;  /* 0x0000000002007343 */ /* 0x002fea0003c00000 */
.L_x_124:
[----:B------:R-:W-:Y:S05]  /*03e0*/  EXIT ;  /* 0x000000000000794d */ /* 0x000fea0003800000 */
.L_x_125:
        /* <DEDUP_REMOVED lines=9> */
.L_x_147:


//--------------------- .text._Z3mmmPjS_imPf      --------------------------
	.section	.text._Z3mmmPjS_imPf,"ax",@progbits
	.align	128
        .global         _Z3mmmPjS_imPf
        .type           _Z3mmmPjS_imPf,@function
        .size           _Z3mmmPjS_imPf,(.L_x_148 - _Z3mmmPjS_imPf)
        .other          _Z3mmmPjS_imPf,@"STO_CUDA_ENTRY STV_DEFAULT"
_Z3mmmPjS_imPf:
.text._Z3mmmPjS_imPf:
[----:B------:R-:W0:Y:S01]  /*0000*/  LDC R1, c[0x0][0x37c] ;  /* 0x0000df00ff017b82 */ /* 0x000e220000000800 */
[----:B------:R-:W1:Y:S07]  /*0010*/  S2R R15, SR_TID.X ;  /* 0x00000000000f7919 */ /* 0x000e6e0000002100 */
[----:B------:R-:W2:Y:S01]  /*0020*/  LDC.64 R10, c[0x0][0x380] ;  /* 0x0000e000ff0a7b82 */ /* 0x000ea20000000a00 */
[----:B------:R-:W3:Y:S01]  /*0030*/  LDCU UR7, c[0x0][0x2fc] ;  /* 0x00005f80ff0777ac */ /* 0x000ee20008000800 */
[----:B0-----:R-:W-:Y:S01]  /*0040*/  IADD3 R1, PT, PT, R1, -0x10, RZ ;  /* 0xfffffff001017810 */ /* 0x001fe20007ffe0ff */
[----:B------:R-:W0:Y:S05]  /*0050*/  LDCU UR6, c[0x0][0x2f8] ;  /* 0x00005f00ff0677ac */ /* 0x000e2a0008000800 */
[----:B------:R-:W4:Y:S01]  /*0060*/  LDC R18, c[0x0][0x360] ;  /* 0x0000d800ff127b82 */ /* 0x000f220000000800 */
[----:B------:R-:W1:Y:S01]  /*0070*/  LDCU UR8, c[0x0][0x390] ;  /* 0x00007200ff0877ac */ /* 0x000e620008000800 */
[----:B------:R-:W1:Y:S06]  /*0080*/  LDCU.64 UR4, c[0x0][0x358] ;  /* 0x00006b00ff0477ac */ /* 0x000e6c0008000a00 */
[----:B------:R-:W5:Y:S01]  /*0090*/  LDC.64 R12, c[0x0][0x388] ;  /* 0x0000e200ff0c7b82 */ /* 0x000f620000000a00 */
[----:B------:R-:W2:Y:S01]  /*00a0*/  LDCU UR9, c[0x0][0x390] ;  /* 0x00007200ff0977ac */ /* 0x000ea20008000800 */
[----:B0-----:R-:W-:-:S06]  /*00b0*/  IADD3 R16, P0, PT, R1, UR6, RZ ;  /* 0x0000000601107c10 */ /* 0x001fcc000ff1e0ff */
[----:B------:R-:W0:Y:S01]  /*00c0*/  LDC.64 R4, c[0x0][0x380] ;  /* 0x0000e000ff047b82 */ /* 0x000e220000000a00 */
[----:B---3--:R-:W-:Y:S02]  /*00d0*/  IMAD.X R2, RZ, RZ, UR7, P0 ;  /* 0x00000007ff027e24 */ /* 0x008fe400080e06ff */
[----:B-1----:R-:W-:-:S05]  /*00e0*/  IMAD R3, R15, UR8, RZ ;  /* 0x000000080f037c24 */ /* 0x002fca000f8e02ff */
[----:B------:R-:W1:Y:S01]  /*00f0*/  LDC.64 R6, c[0x0][0x388] ;  /* 0x0000e200ff067b82 */ /* 0x000e620000000a00 */
[----:B--2---:R-:W-:Y:S01]  /*0100*/  IMAD.WIDE.U32 R8, R15, 0x4, R10 ;  /* 0x000000040f087825 */ /* 0x004fe200078e000a */
[----:B----4-:R-:W-:-:S03]  /*0110*/  MOV R0, R18 ;  /* 0x0000001200007202 */ /* 0x010fc60000000f00 */
[----:B------:R-:W-:-:S04]  /*0120*/  IMAD.WIDE R10, R3, 0x4, R10 ;  /* 0x00000004030a7825 */ /* 0x000fc800078e020a */
[----:B-----5:R-:W-:-:S07]  /*0130*/  IMAD.WIDE R12, R3, 0x4, R12 ;  /* 0x00000004030c7825 */ /* 0x020fce00078e020c */
.L_x_128:
[----:B------:R-:W-:Y:S01]  /*0140*/  ISETP.GE.U32.AND P0, PT, R15, R0, PT ;  /* 0x000000000f00720c */ /* 0x000fe20003f06070 */
[----:B------:R-:W-:-:S12]  /*0150*/  BSSY.RECONVERGENT B0, `(.L_x_126) ;  /* 0x0000015000007945 */ /* 0x000fd80003800200 */
[----:B---3--:R-:W-:Y:S05]  /*0160*/  @P0 BRA `(.L_x_127) ;  /* 0x00000000004c0947 */ /* 0x008fea0003800000 */
[----:B------:R-:W-:Y:S01]  /*0170*/  IMAD R23, R0, UR9, RZ ;  /* 0x0000000900177c24 */ /* 0x000fe2000f8e02ff */
[----:B------:R-:W2:Y:S03]  /*0180*/  LDG.E R14, desc[UR4][R8.64] ;  /* 0x00000004080e7981 */ /* 0x000ea6000c1e1900 */
[----:B------:R-:W-:-:S06]  /*0190*/  IMAD.WIDE R20, R23, 0x4, R8 ;  /* 0x0000000417147825 */ /* 0x000fcc00078e0208 */
[----:B------:R-:W2:Y:S02]  /*01a0*/  LDG.E R21, desc[UR4][R20.64] ;  /* 0x0000000414157981 */ /* 0x000ea4000c1e1900 */
[----:B--2---:R-:W-:-:S13]  /*01b0*/  ISETP.GT.U32.AND P0, PT, R14, R21, PT ;  /* 0x000000150e00720c */ /* 0x004fda0003f04070 */
[----:B------:R-:W-:Y:S05]  /*01c0*/  @!P0 BRA `(.L_x_127) ;  /* 0x0000000000348947 */ /* 0x000fea0003800000 */
[----:B------:R-:W-:Y:S01]  /*01d0*/  IMAD.WIDE R24, R23, 0x4, R10 ;  /* 0x0000000417187825 */ /* 0x000fe200078e020a */
[----:B------:R-:W2:Y:S05]  /*01e0*/  LDG.E R17, desc[UR4][R10.64] ;  /* 0x000000040a117981 */ /* 0x000eaa000c1e1900 */
[----:B------:R-:W3:Y:S01]  /*01f0*/  LDG.E R25, desc[UR4][R24.64] ;  /* 0x0000000418197981 */ /* 0x000ee2000c1e1900 */
[----:B------:R-:W-:Y:S02]  /*0200*/  IMAD.IADD R27, R3, 0x1, R0 ;  /* 0x00000001031b7824 */ /* 0x000fe400078e0200 */
[----:B------:R-:W-:-:S04]  /*0210*/  IMAD.WIDE R22, R23, 0x4, R12 ;  /* 0x0000000417167825 */ /* 0x000fc800078e020c */
[C---:B0-----:R-:W-:Y:S01]  /*0220*/  IMAD.WIDE.U32 R20, R27.reuse, 0x4, R4 ;  /* 0x000000041b147825 */ /* 0x041fe200078e0004 */
[----:B---3--:R3:W-:Y:S04]  /*0230*/  STG.E desc[UR4][R10.64], R25 ;  /* 0x000000190a007986 */ /* 0x0087e8000c101904 */
[----:B--2---:R3:W-:Y:S04]  /*0240*/  STG.E desc[UR4][R20.64], R17 ;  /* 0x0000001114007986 */ /* 0x0047e8000c101904 */
[----:B------:R-:W2:Y:S04]  /*0250*/  LDG.E R23, desc[UR4][R22.64] ;  /* 0x0000000416177981 */ /* 0x000ea8000c1e1900 */
[----:B------:R-:W4:Y:S01]  /*0260*/  LDG.E R19, desc[UR4][R12.64] ;  /* 0x000000040c137981 */ /* 0x000f22000c1e1900 */
[----:B-1----:R-:W-:-:S03]  /*0270*/  IMAD.WIDE.U32 R26, R27, 0x4, R6 ;  /* 0x000000041b1a7825 */ /* 0x002fc600078e0006 */
[----:B--2---:R3:W-:Y:S04]  /*0280*/  STG.E desc[UR4][R12.64], R23 ;  /* 0x000000170c007986 */ /* 0x0047e8000c101904 */
[----:B----4-:R3:W-:Y:S02]  /*0290*/  STG.E desc[UR4][R26.64], R19 ;  /* 0x000000131a007986 */ /* 0x0107e4000c101904 */
.L_x_127:
[----:B------:R-:W-:Y:S05]  /*02a0*/  BSYNC.RECONVERGENT B0 ;  /* 0x0000000000007941 */ /* 0x000fea0003800200 */
.L_x_126:
[----:B------:R-:W-:Y:S01]  /*02b0*/  BAR.SYNC.DEFER_BLOCKING 0x0 ;  /* 0x0000000000007b1d */ /* 0x000fe20000010000 */
[----:B------:R-:W-:Y:S02]  /*02c0*/  ISETP.GT.U32.AND P0, PT, R0, 0x1, PT ;  /* 0x000000010000780c */ /* 0x000fe40003f04070 */
[----:B------:R-:W-:-:S11]  /*02d0*/  SHF.R.U32.HI R0, RZ, 0x1, R0 ;  /* 0x00000001ff007819 */ /* 0x000fd60000011600 */
[----:B------:R-:W-:Y:S05]  /*02e0*/  @P0 BRA `(.L_x_128) ;  /* 0xfffffffc00940947 */ /* 0x000fea000383ffff */
[----:B------:R-:W-:-:S13]  /*02f0*/  ISETP.NE.AND P0, PT, R15, RZ, PT ;  /* 0x000000ff0f00720c */ /* 0x000fda0003f05270 */
[----:B------:R-:W-:Y:S05]  /*0300*/  @P0 EXIT ;  /* 0x000000000000094d */ /* 0x000fea0003800000 */
[----:B---3--:R-:W2:Y:S08]  /*0310*/  LDC.64 R12, c[0x0][0x380] ;  /* 0x0000e000ff0c7b82 */ /* 0x008eb00000000a00 */
[----:B------:R-:W3:Y:S01]  /*0320*/  LDC.64 R14, c[0x0][0x388] ;  /* 0x0000e200ff0e7b82 */ /* 0x000ee20000000a00 */
[----:B--2---:R-:W2:Y:S04]  /*0330*/  LDG.E R9, desc[UR4][R12.64] ;  /* 0x000000040c097981 */ /* 0x004ea8000c1e1900 */
[----:B---3--:R-:W2:Y:S01]  /*0340*/  LDG.E R11, desc[UR4][R14.64] ;  /* 0x000000040e0b7981 */ /* 0x008ea2000c1e1900 */
[----:B------:R-:W-:-:S02]  /*0350*/  HFMA2 R8, -RZ, RZ, 0, 0 ;  /* 0x00000000ff087431 */ /* 0x000fc400000001ff */
[----:B------:R-:W-:Y:S01]  /*0360*/  IMAD.MOV.U32 R10, RZ, RZ, RZ ;  /* 0x000000ffff0a7224 */ /* 0x000fe200078e00ff */
[----:B------:R-:W-:Y:S01]  /*0370*/  MOV R17, 0x0 ;  /* 0x0000000000117802 */ /* 0x000fe20000000f00 */
[----:B------:R-:W0:Y:S01]  /*0380*/  LDCU.64 UR4, c[0x4][0x8] ;  /* 0x01000100ff0477ac */ /* 0x000e220008000a00 */
[----:B-1----:R-:W-:Y:S01]  /*0390*/  MOV R6, R16 ;  /* 0x0000001000067202 */ /* 0x002fe20000000f00 */
[----:B------:R-:W-:Y:S01]  /*03a0*/  IMAD.MOV.U32 R7, RZ, RZ, R2 ;  /* 0x000000ffff077224 */ /* 0x000fe200078e0002 */
[----:B------:R1:W3:Y:S01]  /*03b0*/  LDC.64 R22, c[0x4][R17] ;  /* 0x0100000011167b82 */ /* 0x0002e20000000a00 */
[----:B0-----:R-:W-:Y:S01]  /*03c0*/  MOV R4, UR4 ;  /* 0x0000000400047c02 */ /* 0x001fe20008000f00 */
[----:B------:R-:W-:Y:S01]  /*03d0*/  IMAD.U32 R5, RZ, RZ, UR5 ;  /* 0x00000005ff057e24 */ /* 0x000fe2000f8e00ff */
[----:B--23--:R1:W-:Y:S06]  /*03e0*/  STL.128 [R1], R8 ;  /* 0x0000000801007387 */ /* 0x00c3ec0000100c00 */
[----:B------:R-:W-:-:S07]  /*03f0*/  LEPC R20, `(.L_x_129) ;  /* 0x000000001014794e */ /* 0x000fce0000000000 */
[----:B-1----:R-:W-:Y:S05]  /*0400*/  CALL.ABS.NOINC R22 ;  /* 0x0000000016007343 */ /* 0x002fea0003c00000 */
.L_x_129:
[----:B------:R0:W-:Y:S01]  /*0410*/  STL [R1], R18 ;  /* 0x0000001201007387 */ /* 0x0001e20000100800 */
[----:B------:R0:W1:Y:S01]  /*0420*/  LDC.64 R8, c[0x4][R17] ;  /* 0x0100000011087b82 */ /* 0x0000620000000a00 */
[----:B------:R-:W2:Y:S01]  /*0430*/  LDCU.64 UR4, c[0x4][0x10] ;  /* 0x01000200ff0477ac */ /* 0x000ea20008000a00 */
[----:B------:R-:W-:Y:S02]  /*0440*/  MOV R6, R16 ;  /* 0x0000001000067202 */ /* 0x000fe40000000f00 */
[----:B------:R-:W-:Y:S02]  /*0450*/  MOV R7, R2 ;  /* 0x0000000200077202 */ /* 0x000fe40000000f00 */
[----:B--2---:R-:W-:Y:S01]  /*0460*/  MOV R4, UR4 ;  /* 0x0000000400047c02 */ /* 0x004fe20008000f00 */
[----:B0-----:R-:W-:-:S07]  /*0470*/  IMAD.U32 R5, RZ, RZ, UR5 ;  /* 0x00000005ff057e24 */ /* 0x001fce000f8e00ff */
[----:B------:R-:W-:-:S07]  /*0480*/  LEPC R20, `(.L_x_130) ;  /* 0x000000001014794e */ /* 0x000fce0000000000 */
[----:B-1----:R-:W-:Y:S05]  /*0490*/  CALL.ABS.NOINC R8 ;  /* 0x0000000008007343 */ /* 0x002fea0003c00000 */
.L_x_130:
[----:B------:R-:W-:Y:S05]  /*04a0*/  EXIT ;  /* 0x000000000000794d */ /* 0x000fea0003800000 */
.L_x_131:
        /* <DEDUP_REMOVED lines=13> */
.L_x_148:


//--------------------- .text._Z2mmPjS_mPf        --------------------------
	.section	.text._Z2mmPjS_mPf,"ax",@progbits
	.align	128
        .global         _Z2mmPjS_mPf
        .type           _Z2mmPjS_mPf,@function
        .size           _Z2mmPjS_mPf,(.L_x_149 - _Z2mmPjS_mPf)
        .other          _Z2mmPjS_mPf,@"STO_CUDA_ENTRY STV_DEFAULT"
_Z2mmPjS_mPf:
.text._Z2mmPjS_mPf:
[----:B------:R-:W-:Y:S01]  /*0000*/  LDC R1, c[0x0][0x37c] ;  /* 0x0000df00ff017b82 */ /* 0x000fe20000000800 */
[----:B------:R-:W0:Y:S01]  /*0010*/  S2R R0, SR_CTAID.X ;  /* 0x0000000000007919 */ /* 0x000e220000002500 */
[----:B------:R-:W0:Y:S06]  /*0020*/  LDCU UR4, c[0x0][0x360] ;  /* 0x00006c00ff0477ac */ /* 0x000e2c0008000800 */
[----:B------:R-:W1:Y:S01]  /*0030*/  LDC.64 R6, c[0x0][0x380] ;  /* 0x0000e000ff067b82 */ /* 0x000e620000000a00 */
[----:B------:R-:W2:Y:S01]  /*0040*/  S2R R23, SR_TID.X ;  /* 0x0000000000177919 */ /* 0x000ea20000002100 */
[----:B------:R-:W3:Y:S01]  /*0050*/  LDCU.64 UR8, c[0x0][0x390] ;  /* 0x00007200ff0877ac */ /* 0x000ee20008000a00 */
[----:B------:R-:W4:Y:S05]  /*0060*/  LDCU.64 UR6, c[0x0][0x358] ;  /* 0x00006b00ff0677ac */ /* 0x000f2a0008000a00 */
[----:B------:R-:W5:Y:S08]  /*0070*/  LDC.64 R8, c[0x0][0x388] ;  /* 0x0000e200ff087b82 */ /* 0x000f700000000a00 */
[----:B------:R-:W4:Y:S08]  /*0080*/  LDC.64 R4, c[0x0][0x380] ;  /* 0x0000e000ff047b82 */ /* 0x000f300000000a00 */
[----:B------:R-:W4:Y:S01]  /*0090*/  LDC.64 R2, c[0x0][0x388] ;  /* 0x0000e200ff027b82 */ /* 0x000f220000000a00 */
[----:B0-----:R-:W-:-:S05]  /*00a0*/  IMAD R0, R0, UR4, RZ ;  /* 0x0000000400007c24 */ /* 0x001fca000f8e02ff */
[----:B--2---:R-:W-:-:S04]  /*00b0*/  LEA R15, R0, R23, 0x1 ;  /* 0x00000017000f7211 */ /* 0x004fc800078e08ff */
[C---:B---3--:R-:W-:Y:S01]  /*00c0*/  ISETP.GE.U32.AND P0, PT, R15.reuse, UR8, PT ;  /* 0x000000080f007c0c */ /* 0x048fe2000bf06070 */
[----:B-1----:R-:W-:Y:S01]  /*00d0*/  IMAD.WIDE R6, R15, 0x4, R6 ;  /* 0x000000040f067825 */ /* 0x002fe200078e0206 */
[----:B------:R-:W-:-:S03]  /*00e0*/  SHF.R.S32.HI R0, RZ, 0x1f, R15 ;  /* 0x0000001fff007819 */ /* 0x000fc6000001140f */
[----:B-----5:R-:W-:Y:S01]  /*00f0*/  IMAD.WIDE R8, R15, 0x4, R8 ;  /* 0x000000040f087825 */ /* 0x020fe200078e0208 */
[----:B------:R-:W-:-:S13]  /*0100*/  ISETP.GE.U32.AND.EX P0, PT, R0, UR9, PT, P0 ;  /* 0x0000000900007c0c */ /* 0x000fda000bf06100 */
.L_x_134:
[----:B------:R-:W-:Y:S01]  /*0110*/  ISETP.GE.U32.OR P1, PT, R23, UR4, P0 ;  /* 0x0000000417007c0c */ /* 0x000fe20008726470 */
[----:B------:R-:W-:-:S12]  /*0120*/  BSSY.RECONVERGENT B0, `(.L_x_132) ;  /* 0x000000f000007945 */ /* 0x000fd80003800200 */
[----:B0-----:R-:W-:Y:S05]  /*0130*/  @P1 BRA `(.L_x_133) ;  /* 0x0000000000341947 */ /* 0x001fea0003800000 */
[----:B------:R-:W-:Y:S01]  /*0140*/  IADD3 R11, PT, PT, R15, UR4, RZ ;  /* 0x000000040f0b7c10 */ /* 0x000fe2000fffe0ff */
[----:B----4-:R-:W2:Y:S04]  /*0150*/  LDG.E R17, desc[UR6][R6.64] ;  /* 0x0000000606117981 */ /* 0x010ea8000c1e1900 */
[----:B------:R-:W-:-:S05]  /*0160*/  IMAD.WIDE.U32 R12, R11, 0x4, R4 ;  /* 0x000000040b0c7825 */ /* 0x000fca00078e0004 */
[----:B------:R-:W2:Y:S02]  /*0170*/  LDG.E R0, desc[UR6][R12.64] ;  /* 0x000000060c007981 */ /* 0x000ea4000c1e1900 */
[----:B--2---:R-:W-:-:S13]  /*0180*/  ISETP.GT.U32.AND P1, PT, R17, R0, PT ;  /* 0x000000001100720c */ /* 0x004fda0003f24070 */
[----:B------:R-:W-:Y:S05]  /*0190*/  @!P1 BRA `(.L_x_133) ;  /* 0x00000000001c9947 */ /* 0x000fea0003800000 */
[----:B------:R-:W-:Y:S01]  /*01a0*/  IMAD.WIDE.U32 R10, R11, 0x4, R2 ;  /* 0x000000040b0a7825 */ /* 0x000fe200078e0002 */
[----:B------:R0:W-:Y:S04]  /*01b0*/  STG.E desc[UR6][R6.64], R0 ;  /* 0x0000000006007986 */ /* 0x0001e8000c101906 */
[----:B------:R0:W-:Y:S04]  /*01c0*/  STG.E desc[UR6][R12.64], R17 ;  /* 0x000000110c007986 */ /* 0x0001e8000c101906 */
[----:B------:R-:W2:Y:S04]  /*01d0*/  LDG.E R21, desc[UR6][R10.64] ;  /* 0x000000060a157981 */ /* 0x000ea8000c1e1900 */
[----:B------:R-:W3:Y:S04]  /*01e0*/  LDG.E R19, desc[UR6][R8.64] ;  /* 0x0000000608137981 */ /* 0x000ee8000c1e1900 */
[----:B--2---:R0:W-:Y:S04]  /*01f0*/  STG.E desc[UR6][R8.64], R21 ;  /* 0x0000001508007986 */ /* 0x0041e8000c101906 */
[----:B---3--:R0:W-:Y:S02]  /*0200*/  STG.E desc[UR6][R10.64], R19 ;  /* 0x000000130a007986 */ /* 0x0081e4000c101906 */
.L_x_133:
[----:B----4-:R-:W-:Y:S05]  /*0210*/  BSYNC.RECONVERGENT B0 ;  /* 0x0000000000007941 */ /* 0x010fea0003800200 */
.L_x_132:
[----:B------:R-:W-:Y:S01]  /*0220*/  BAR.SYNC.DEFER_BLOCKING 0x0 ;  /* 0x0000000000007b1d */ /* 0x000fe20000010000 */
[----:B------:R-:W-:Y:S02]  /*0230*/  UISETP.GT.U32.AND UP0, UPT, UR4, 0x1, UPT ;  /* 0x000000010400788c */ /* 0x000fe4000bf04070 */
[----:B------:R-:W-:-:S07]  /*0240*/  USHF.R.U32.HI UR5, URZ, 0x1, UR4 ;  /* 0x00000001ff057899 */ /* 0x000fce0008011604 */
[----:B------:R-:W-:Y:S01]  /*0250*/  UMOV UR4, UR5 ;  /* 0x0000000500047c82 */ /* 0x000fe20008000000 */
[----:B------:R-:W-:Y:S05]  /*0260*/  BRA.U UP0, `(.L_x_134) ;  /* 0xfffffffd00a87547 */ /* 0x000fea000b83ffff */
[----:B------:R-:W-:Y:S05]  /*0270*/  EXIT ;  /* 0x000000000000794d */ /* 0x000fea0003800000 */
.L_x_135:
        /* <DEDUP_REMOVED lines=16> */
.L_x_149:


//--------------------- .text._Z4compPjS_mPf      --------------------------
	.section	.text._Z4compPjS_mPf,"ax",@progbits
	.align	128
        .global         _Z4compPjS_mPf
        .type           _Z4compPjS_mPf,@function
        .size           _Z4compPjS_mPf,(.L_x_150 - _Z4compPjS_mPf)
        .other          _Z4compPjS_mPf,@"STO_CUDA_ENTRY STV_DEFAULT"
_Z4compPjS_mPf:
.text._Z4compPjS_mPf:
[----:B------:R-:W-:Y:S08]  /*0000*/  LDC R1, c[0x0][0x37c] ;  /* 0x0000df00ff017b82 */ /* 0x000ff00000000800 */
[----:B------:R-:W0:Y:S01]  /*0010*/  LDC.64 R4, c[0x0][0x380] ;  /* 0x0000e000ff047b82 */ /* 0x000e220000000a00 */
[----:B------:R-:W1:Y:S01]  /*0020*/  LDCU UR5, c[0x0][0x390] ;  /* 0x00007200ff0577ac */ /* 0x000e620008000800 */
[----:B------:R-:W2:Y:S01]  /*0030*/  LDCU UR4, c[0x0][0x390] ;  /* 0x00007200ff0477ac */ /* 0x000ea20008000800 */
[----:B------:R-:W3:Y:S01]  /*0040*/  LDCU.64 UR6, c[0x0][0x358] ;  /* 0x00006b00ff0677ac */ /* 0x000ee20008000a00 */
[----:B-1----:R-:W-:Y:S01]  /*0050*/  MOV R0, UR5 ;  /* 0x0000000500007c02 */ /* 0x002fe20008000f00 */
[----:B--2---:R-:W-:-:S12]  /*0060*/  UIADD3 UR4, UPT, UPT, UR4, -0x1, URZ ;  /* 0xffffffff04047890 */ /* 0x004fd8000fffe0ff */
.L_x_136:
[----:B------:R-:W-:Y:S01]  /*0070*/  IMAD.MOV.U32 R6, RZ, RZ, R0 ;  /* 0x000000ffff067224 */ /* 0x000fe200078e0000 */
[----:B------:R-:W-:-:S05]  /*0080*/  IADD3 R0, PT, PT, R0, -0x1, RZ ;  /* 0xffffffff00007810 */ /* 0x000fca0007ffe0ff */
[----:B0-----:R-:W-:-:S06]  /*0090*/  IMAD.WIDE R2, R0, 0x4, R4 ;  /* 0x0000000400027825 */ /* 0x001fcc00078e0204 */
[----:B---3--:R-:W2:Y:S01]  /*00a0*/  LDG.E R2, desc[UR6][R2.64] ;  /* 0x0000000602027981 */ /* 0x008ea2000c1e1900 */
[----:B------:R-:W-:Y:S01]  /*00b0*/  UMOV UR5, UR4 ;  /* 0x0000000400057c82 */ /* 0x000fe20008000000 */
[----:B------:R-:W-:Y:S01]  /*00c0*/  UIADD3 UR4, UPT, UPT, UR4, -0x1, URZ ;  /* 0xffffffff04047890 */ /* 0x000fe2000fffe0ff */
[----:B--2---:R-:W-:-:S13]  /*00d0*/  ISETP.NE.AND P0, PT, R2, RZ, PT ;  /* 0x000000ff0200720c */ /* 0x004fda0003f05270 */
[----:B------:R-:W-:Y:S05]  /*00e0*/  @P0 BRA `(.L_x_136) ;  /* 0xfffffffc00e00947 */ /* 0x000fea000383ffff */
[----:B------:R-:W-:Y:S01]  /*00f0*/  ISETP.NE.AND P0, PT, R0, RZ, PT ;  /* 0x000000ff0000720c */ /* 0x000fe20003f05270 */
[----:B------:R-:W-:-:S12]  /*0100*/  IMAD.MOV.U32 R10, RZ, RZ, RZ ;  /* 0x000000ffff0a7224 */ /* 0x000fd800078e00ff */
[----:B------:R-:W-:Y:S05]  /*0110*/  @!P0 BRA `(.L_x_137) ;  /* 0x0000000c00dc8947 */ /* 0x000fea0003800000 */
[----:B------:R-:W-:Y:S01]  /*0120*/  IADD3 R11, PT, PT, R6, -0x2, RZ ;  /* 0xfffffffe060b7810 */ /* 0x000fe20007ffe0ff */
[----:B------:R-:W-:Y:S01]  /*0130*/  IMAD.MOV.U32 R10, RZ, RZ, R0 ;  /* 0x000000ffff0a7224 */ /* 0x000fe200078e0000 */
[----:B------:R-:W-:Y:S02]  /*0140*/  LOP3.LUT R18, R0, 0x7, RZ, 0xc0, !PT ;  /* 0x0000000700127812 */ /* 0x000fe400078ec0ff */
[----:B------:R-:W-:-:S13]  /*0150*/  ISETP.GE.U32.AND P0, PT, R11, 0x7, PT ;  /* 0x000000070b00780c */ /* 0x000fda0003f06070 */
[----:B------:R-:W-:Y:S05]  /*0160*/  @!P0 BRA `(.L_x_138) ;  /* 0x0000000800088947 */ /* 0x000fea0003800000 */
[----:B------:R-:W0:Y:S01]  /*0170*/  LDC.64 R2, c[0x0][0x380] ;  /* 0x0000e000ff027b82 */ /* 0x000e220000000a00 */
[----:B------:R-:W-:Y:S01]  /*0180*/  MOV R12, UR5 ;  /* 0x00000005000c7c02 */ /* 0x000fe20008000f00 */
[----:B------:R-:W-:-:S03]  /*0190*/  IMAD.MOV.U32 R10, RZ, RZ, R0 ;  /* 0x000000ffff0a7224 */ /* 0x000fc600078e0000 */
[----:B------:R-:W-:-:S03]  /*01a0*/  LOP3.LUT R13, R12, 0xfffffff8, RZ, 0xc0, !PT ;  /* 0xfffffff80c0d7812 */ /* 0x000fc600078ec0ff */
[----:B------:R-:W1:Y:S01]  /*01b0*/  LDC.64 R4, c[0x0][0x388] ;  /* 0x0000e200ff047b82 */ /* 0x000e620000000a00 */
[----:B------:R-:W-:Y:S02]  /*01c0*/  IADD3 R13, PT, PT, -R13, RZ, RZ ;  /* 0x000000ff0d0d7210 */ /* 0x000fe40007ffe1ff */
[----:B0-----:R-:W-:-:S04]  /*01d0*/  IADD3 R2, P0, PT, R2, -0xc, RZ ;  /* 0xfffffff402027810 */ /* 0x001fc80007f1e0ff */
[----:B------:R-:W-:Y:S02]  /*01e0*/  IADD3.X R3, PT, PT, R3, -0x1, RZ, P0, !PT ;  /* 0xffffffff03037810 */ /* 0x000fe400007fe4ff */
[----:B-1----:R-:W-:-:S04]  /*01f0*/  IADD3 R4, P1, PT, R4, -0xc, RZ ;  /* 0xfffffff404047810 */ /* 0x002fc80007f3e0ff */
[----:B------:R-:W-:-:S09]  /*0200*/  IADD3.X R5, PT, PT, R5, -0x1, RZ, P1, !PT ;  /* 0xffffffff05057810 */ /* 0x000fd20000ffe4ff */
.L_x_139:
[C---:B0-----:R-:W-:Y:S01]  /*0210*/  IMAD.WIDE R8, R11.reuse, 0x4, R2 ;  /* 0x000000040b087825 */ /* 0x041fe200078e0202 */
[----:B------:R-:W0:Y:S04]  /*0220*/  LDC.64 R16, c[0x0][0x380] ;  /* 0x0000e000ff107b82 */ /* 0x000e280000000a00 */
[----:B------:R-:W2:Y:S04]  /*0230*/  LDG.E R27, desc[UR6][R8.64+0xc] ;  /* 0x00000c06081b7981 */ /* 0x000ea8000c1e1900 */
[----:B------:R-:W1:Y:S01]  /*0240*/  LDC.64 R14, c[0x0][0x388] ;  /* 0x0000e200ff0e7b82 */ /* 0x000e620000000a00 */
[----:B------:R-:W-:-:S07]  /*0250*/  IMAD.WIDE R6, R11, 0x4, R4 ;  /* 0x000000040b067825 */ /* 0x000fce00078e0204 */
[----:B------:R-:W3:Y:S01]  /*0260*/  LDC.64 R20, c[0x0][0x380] ;  /* 0x0000e000ff147b82 */ /* 0x000ee20000000a00 */
[----:B--2---:R-:W-:-:S13]  /*0270*/  ISETP.NE.AND P0, PT, R27, RZ, PT ;  /* 0x000000ff1b00720c */ /* 0x004fda0003f05270 */
[----:B0-----:R-:W-:-:S05]  /*0280*/  @P0 IMAD.WIDE R16, R10, 0x4, R16 ;  /* 0x000000040a100825 */ /* 0x001fca00078e0210 */
[----:B------:R-:W2:Y:S01]  /*0290*/  @P0 LDG.E R19, desc[UR6][R16.64] ;  /* 0x0000000610130981 */ /* 0x000ea2000c1e1900 */
[----:B-1----:R-:W-:-:S03]  /*02a0*/  @P0 IMAD.WIDE R14, R10, 0x4, R14 ;  /* 0x000000040a0e0825 */ /* 0x002fc600078e020e */
[----:B--2---:R-:W-:Y:S04]  /*02b0*/  @P0 STG.E desc[UR6][R8.64+0xc], R19 ;  /* 0x00000c1308000986 */ /* 0x004fe8000c101906 */
[----:B------:R0:W-:Y:S04]  /*02c0*/  @P0 STG.E desc[UR6][R16.64], R27 ;  /* 0x0000001b10000986 */ /* 0x0001e8000c101906 */
[----:B------:R-:W2:Y:S04]  /*02d0*/  @P0 LDG.E R25, desc[UR6][R14.64] ;  /* 0x000000060e190981 */ /* 0x000ea8000c1e1900 */
[----:B------:R-:W4:Y:S01]  /*02e0*/  @P0 LDG.E R23, desc[UR6][R6.64+0xc] ;  /* 0x00000c0606170981 */ /* 0x000f22000c1e1900 */
[----:B------:R-:W-:Y:S01]  /*02f0*/  @P0 VIADD R10, R10, 0xffffffff ;  /* 0xffffffff0a0a0836 */ /* 0x000fe20000000000 */
[----:B0-----:R-:W0:Y:S02]  /*0300*/  LDC.64 R16, c[0x0][0x388] ;  /* 0x0000e200ff107b82 */ /* 0x001e240000000a00 */
[----:B--2---:R-:W-:Y:S04]  /*0310*/  @P0 STG.E desc[UR6][R6.64+0xc], R25 ;  /* 0x00000c1906000986 */ /* 0x004fe8000c101906 */
[----:B----4-:R1:W-:Y:S04]  /*0320*/  @P0 STG.E desc[UR6][R14.64], R23 ;  /* 0x000000170e000986 */ /* 0x0103e8000c101906 */
[----:B------:R-:W2:Y:S01]  /*0330*/  LDG.E R29, desc[UR6][R8.64+0x8] ;  /* 0x00000806081d7981 */ /* 0x000ea2000c1e1900 */
[----:B-1----:R-:W1:Y:S08]  /*0340*/  LDC.64 R22, c[0x0][0x380] ;  /* 0x0000e000ff167b82 */ /* 0x002e700000000a00 */
[----:B------:R-:W4:Y:S01]  /*0350*/  LDC.64 R14, c[0x0][0x388] ;  /* 0x0000e200ff0e7b82 */ /* 0x000f220000000a00 */
[----:B--2---:R-:W-:-:S13]  /*0360*/  ISETP.NE.AND P1, PT, R29, RZ, PT ;  /* 0x000000ff1d00720c */ /* 0x004fda0003f25270 */
[----:B---3--:R-:W-:-:S05]  /*0370*/  @P1 IMAD.WIDE R20, R10, 0x4, R20 ;  /* 0x000000040a141825 */ /* 0x008fca00078e0214 */
[----:B------:R-:W2:Y:S01]  /*0380*/  @P1 LDG.E R19, desc[UR6][R20.64] ;  /* 0x0000000614131981 */ /* 0x000ea2000c1e1900 */
[----:B0-----:R-:W-:-:S03]  /*0390*/  @P1 IMAD.WIDE R16, R10, 0x4, R16 ;  /* 0x000000040a101825 */ /* 0x001fc600078e0210 */
[----:B--2---:R-:W-:Y:S04]  /*03a0*/  @P1 STG.E desc[UR6][R8.64+0x8], R19 ;  /* 0x0000081308001986 */ /* 0x004fe8000c101906 */
[----:B------:R0:W-:Y:S04]  /*03b0*/  @P1 STG.E desc[UR6][R20.64], R29 ;  /* 0x0000001d14001986 */ /* 0x0001e8000c101906 */
[----:B------:R-:W2:Y:S04]  /*03c0*/  @P1 LDG.E R27, desc[UR6][R16.64] ;  /* 0x00000006101b1981 */ /* 0x000ea8000c1e1900 */
[----:B------:R-:W3:Y:S01]  /*03d0*/  @P1 LDG.E R25, desc[UR6][R6.64+0x8] ;  /* 0x0000080606191981 */ /* 0x000ee2000c1e1900 */
[----:B------:R-:W-:Y:S01]  /*03e0*/  @P1 IADD3 R10, PT, PT, R10, -0x1, RZ ;  /* 0xffffffff0a0a1810 */ /* 0x000fe20007ffe0ff */
[----:B0-----:R-:W0:Y:S02]  /*03f0*/  LDC.64 R20, c[0x0][0x380] ;  /* 0x0000e000ff147b82 */ /* 0x001e240000000a00 */
[----:B--2---:R-:W-:Y:S04]  /*0400*/  @P1 STG.E desc[UR6][R6.64+0x8], R27 ;  /* 0x0000081b06001986 */ /* 0x004fe8000c101906 */
[----:B---3--:R2:W-:Y:S04]  /*0410*/  @P1 STG.E desc[UR6][R16.64], R25 ;  /* 0x0000001910001986 */ /* 0x0085e8000c101906 */
[----:B------:R-:W3:Y:S01]  /*0420*/  LDG.E R24, desc[UR6][R8.64+0x4] ;  /* 0x0000040608187981 */ /* 0x000ee2000c1e1900 */
[----:B--2---:R-:W2:Y:S01]  /*0430*/  LDC.64 R16, c[0x0][0x388] ;  /* 0x0000e200ff107b82 */ /* 0x004ea20000000a00 */
[----:B---3--:R-:W-:-:S13]  /*0440*/  ISETP.NE.AND P0, PT, R24, RZ, PT ;  /* 0x000000ff1800720c */ /* 0x008fda0003f05270 */
[----:B-1----:R-:W-:-:S05]  /*0450*/  @P0 IMAD.WIDE R22, R10, 0x4, R22 ;  /* 0x000000040a160825 */ /* 0x002fca00078e0216 */
[----:B------:R-:W3:Y:S01]  /*0460*/  @P0 LDG.E R19, desc[UR6][R22.64] ;  /* 0x0000000616130981 */ /* 0x000ee2000c1e1900 */
[----:B----4-:R-:W-:-:S03]  /*0470*/  @P0 IMAD.WIDE R14, R10, 0x4, R14 ;  /* 0x000000040a0e0825 */ /* 0x010fc600078e020e */
[----:B---3--:R-:W-:Y:S04]  /*0480*/  @P0 STG.E desc[UR6][R8.64+0x4], R19 ;  /* 0x0000041308000986 */ /* 0x008fe8000c101906 */
[----:B------:R1:W-:Y:S04]  /*0490*/  @P0 STG.E desc[UR6][R22.64], R24 ;  /* 0x0000001816000986 */ /* 0x0003e8000c101906 */
[----:B------:R-:W3:Y:S04]  /*04a0*/  @P0 LDG.E R27, desc[UR6][R14.64] ;  /* 0x000000060e1b0981 */ /* 0x000ee8000c1e1900 */
[----:B------:R-:W4:Y:S01]  /*04b0*/  @P0 LDG.E R25, desc[UR6][R6.64+0x4] ;  /* 0x0000040606190981 */ /* 0x000f22000c1e1900 */
[----:B------:R-:W-:Y:S01]  /*04c0*/  @P0 VIADD R10, R10, 0xffffffff ;  /* 0xffffffff0a0a0836 */ /* 0x000fe20000000000 */
[----:B-1----:R-:W1:Y:S02]  /*04d0*/  LDC.64 R22, c[0x0][0x380] ;  /* 0x0000e000ff167b82 */ /* 0x002e640000000a00 */
[----:B---3--:R-:W-:Y:S04]  /*04e0*/  @P0 STG.E desc[UR6][R6.64+0x4], R27 ;  /* 0x0000041b06000986 */ /* 0x008fe8000c101906 */
[----:B----4-:R3:W-:Y:S04]  /*04f0*/  @P0 STG.E desc[UR6][R14.64], R25 ;  /* 0x000000190e000986 */ /* 0x0107e8000c101906 */
[----:B------:R-:W4:Y:S01]  /*0500*/  LDG.E R29, desc[UR6][R8.64] ;  /* 0x00000006081d7981 */ /* 0x000f22000c1e1900 */
[----:B---3--:R-:W3:Y:S01]  /*0510*/  LDC.64 R14, c[0x0][0x388] ;  /* 0x0000e200ff0e7b82 */ /* 0x008ee20000000a00 */
[----:B----4-:R-:W-:-:S13]  /*0520*/  ISETP.NE.AND P1, PT, R29, RZ, PT ;  /* 0x000000ff1d00720c */ /* 0x010fda0003f25270 */
[----:B0-----:R-:W-:-:S05]  /*0530*/  @P1 IMAD.WIDE R20, R10, 0x4, R20 ;  /* 0x000000040a141825 */ /* 0x001fca00078e0214 */
[----:B------:R-:W4:Y:S01]  /*0540*/  @P1 LDG.E R19, desc[UR6][R20.64] ;  /* 0x0000000614131981 */ /* 0x000f22000c1e1900 */
[----:B--2---:R-:W-:-:S03]  /*0550*/  @P1 IMAD.WIDE R16, R10, 0x4, R16 ;  /* 0x000000040a101825 */ /* 0x004fc600078e0210 */
[----:B----4-:R-:W-:Y:S04]  /*0560*/  @P1 STG.E desc[UR6][R8.64], R19 ;  /* 0x0000001308001986 */ /* 0x010fe8000c101906 */
[----:B------:R0:W-:Y:S04]  /*0570*/  @P1 STG.E desc[UR6][R20.64], R29 ;  /* 0x0000001d14001986 */ /* 0x0001e8000c101906 */
[----:B------:R-:W2:Y:S04]  /*0580*/  @P1 LDG.E R27, desc[UR6][R16.64] ;  /* 0x00000006101b1981 */ /* 0x000ea8000c1e1900 */
[----:B------:R-:W4:Y:S01]  /*0590*/  @P1 LDG.E R25, desc[UR6][R6.64] ;  /* 0x0000000606191981 */ /* 0x000f22000c1e1900 */
[----:B------:R-:W-:Y:S01]  /*05a0*/  @P1 IADD3 R10, PT, PT, R10, -0x1, RZ ;  /* 0xffffffff0a0a1810 */ /* 0x000fe20007ffe0ff */
[----:B0-----:R-:W0:Y:S02]  /*05b0*/  LDC.64 R20, c[0x0][0x380] ;  /* 0x0000e000ff147b82 */ /* 0x001e240000000a00 */
[----:B--2---:R-:W-:Y:S04]  /*05c0*/  @P1 STG.E desc[UR6][R6.64], R27 ;  /* 0x0000001b06001986 */ /* 0x004fe8000c101906 */
[----:B----4-:R2:W-:Y:S04]  /*05d0*/  @P1 STG.E desc[UR6][R16.64], R25 ;  /* 0x0000001910001986 */ /* 0x0105e8000c101906 */
[----:B------:R-:W4:Y:S01]  /*05e0*/  LDG.E R24, desc[UR6][R8.64+-0x4] ;  /* 0xfffffc0608187981 */ /* 0x000f22000c1e1900 */
[----:B--2---:R-:W2:Y:S01]  /*05f0*/  LDC.64 R16, c[0x0][0x388] ;  /* 0x0000e200ff107b82 */ /* 0x004ea20000000a00 */
[----:B----4-:R-:W-:-:S13]  /*0600*/  ISETP.NE.AND P0, PT, R24, RZ, PT ;  /* 0x000000ff1800720c */ /* 0x010fda0003f05270 */
[----:B-1----:R-:W-:-:S05]  /*0610*/  @P0 IMAD.WIDE R22, R10, 0x4, R22 ;  /* 0x000000040a160825 */ /* 0x002fca00078e0216 */
[----:B------:R-:W4:Y:S01]  /*0620*/  @P0 LDG.E R19, desc[UR6][R22.64] ;  /* 0x0000000616130981 */ /* 0x000f22000c1e1900 */
[----:B---3--:R-:W-:-:S03]  /*0630*/  @P0 IMAD.WIDE R14, R10, 0x4, R14 ;  /* 0x000000040a0e0825 */ /* 0x008fc600078e020e */
[----:B----4-:R-:W-:Y:S04]  /*0640*/  @P0 STG.E desc[UR6][R8.64+-0x4], R19 ;  /* 0xfffffc1308000986 */ /* 0x010fe8000c101906 */
        /* <DEDUP_REMOVED lines=27> */
[----:B----4-:R1:W-:Y:S04]  /*0800*/  @P0 STG.E desc[UR6][R8.64+-0xc], R19 ;  /* 0xfffff41308000986 */ /* 0x0103e8000c101906 */
[----:B------:R3:W-:Y:S04]  /*0810*/  @P0 STG.E desc[UR6][R22.64], R24 ;  /* 0x0000001816000986 */ /* 0x0007e8000c101906 */
[----:B------:R-:W4:Y:S04]  /*0820*/  @P0 LDG.E R27, desc[UR6][R14.64] ;  /* 0x000000060e1b0981 */ /* 0x000f28000c1e1900 */
[----:B------:R-:W5:Y:S04]  /*0830*/  @P0 LDG.E R25, desc[UR6][R6.64+-0xc] ;  /* 0xfffff40606190981 */ /* 0x000f68000c1e1900 */
[----:B----4-:R-:W-:Y:S04]  /*0840*/  @P0 STG.E desc[UR6][R6.64+-0xc], R27 ;  /* 0xfffff41b06000986 */ /* 0x010fe8000c101906 */
[----:B-----5:R4:W-:Y:S04]  /*0850*/  @P0 STG.E desc[UR6][R14.64], R25 ;  /* 0x000000190e000986 */ /* 0x0209e8000c101906 */
[----:B------:R-:W5:Y:S01]  /*0860*/  LDG.E R29, desc[UR6][R8.64+-0x10] ;  /* 0xfffff006081d7981 */ /* 0x000f62000c1e1900 */
[----:B------:R-:W-:Y:S01]  /*0870*/  @P0 VIADD R10, R10, 0xffffffff ;  /* 0xffffffff0a0a0836 */ /* 0x000fe20000000000 */
[----:B-----5:R-:W-:-:S13]  /*0880*/  ISETP.NE.AND P1, PT, R29, RZ, PT ;  /* 0x000000ff1d00720c */ /* 0x020fda0003f25270 */
[----:B0-----:R-:W-:-:S05]  /*0890*/  @P1 IMAD.WIDE R20, R10, 0x4, R20 ;  /* 0x000000040a141825 */ /* 0x001fca00078e0214 */
[----:B-1----:R-:W5:Y:S01]  /*08a0*/  @P1 LDG.E R19, desc[UR6][R20.64] ;  /* 0x0000000614131981 */ /* 0x002f62000c1e1900 */
[----:B--2---:R-:W-:Y:S01]  /*08b0*/  @P1 IMAD.WIDE R16, R10, 0x4, R16 ;  /* 0x000000040a101825 */ /* 0x004fe200078e0210 */
[----:B------:R-:W-:-:S04]  /*08c0*/  IADD3 R13, PT, PT, R13, 0x8, RZ ;  /* 0x000000080d0d7810 */ /* 0x000fc80007ffe0ff */
[----:B------:R-:W-:Y:S01]  /*08d0*/  ISETP.NE.AND P0, PT, R13, RZ, PT ;  /* 0x000000ff0d00720c */ /* 0x000fe20003f05270 */
[----:B-----5:R0:W-:Y:S04]  /*08e0*/  @P1 STG.E desc[UR6][R8.64+-0x10], R19 ;  /* 0xfffff01308001986 */ /* 0x0201e8000c101906 */
[----:B------:R0:W-:Y:S04]  /*08f0*/  @P1 STG.E desc[UR6][R20.64], R29 ;  /* 0x0000001d14001986 */ /* 0x0001e8000c101906 */
[----:B---3--:R-:W2:Y:S04]  /*0900*/  @P1 LDG.E R23, desc[UR6][R16.64] ;  /* 0x0000000610171981 */ /* 0x008ea8000c1e1900 */
[----:B----4-:R-:W3:Y:S01]  /*0910*/  @P1 LDG.E R15, desc[UR6][R6.64+-0x10] ;  /* 0xfffff006060f1981 */ /* 0x010ee2000c1e1900 */
[----:B------:R-:W-:Y:S01]  /*0920*/  VIADD R12, R12, 0xfffffff8 ;  /* 0xfffffff80c0c7836 */ /* 0x000fe20000000000 */
[----:B------:R-:W-:Y:S01]  /*0930*/  IADD3 R11, PT, PT, R11, -0x8, RZ ;  /* 0xfffffff80b0b7810 */ /* 0x000fe20007ffe0ff */
[----:B------:R-:W-:Y:S01]  /*0940*/  @P1 VIADD R10, R10, 0xffffffff ;  /* 0xffffffff0a0a1836 */ /* 0x000fe20000000000 */
[----:B--2---:R0:W-:Y:S04]  /*0950*/  @P1 STG.E desc[UR6][R6.64+-0x10], R23 ;  /* 0xfffff01706001986 */ /* 0x0041e8000c101906 */
[----:B---3--:R0:W-:Y:S01]  /*0960*/  @P1 STG.E desc[UR6][R16.64], R15 ;  /* 0x0000000f10001986 */ /* 0x0081e2000c101906 */
[----:B------:R-:W-:Y:S05]  /*0970*/  @P0 BRA `(.L_x_139) ;  /* 0xfffffff800240947 */ /* 0x000fea000383ffff */
[----:B------:R-:W-:-:S07]  /*0980*/  IADD3 R11, PT, PT, R12, -0x1, RZ ;  /* 0xffffffff0c0b7810 */ /* 0x000fce0007ffe0ff */
.L_x_138:
[----:B------:R-:W-:-:S13]  /*0990*/  ISETP.NE.AND P0, PT, R18, RZ, PT ;  /* 0x000000ff1200720c */ /* 0x000fda0003f05270 */
[----:B------:R-:W-:Y:S05]  /*09a0*/  @!P0 BRA `(.L_x_137) ;  /* 0x0000000400b88947 */ /* 0x000fea0003800000 */
[----:B------:R-:W-:Y:S02]  /*09b0*/  ISETP.GE.U32.AND P0, PT, R18, 0x4, PT ;  /* 0x000000041200780c */ /* 0x000fe40003f06070 */
[----:B0-----:R-:W-:-:S11]  /*09c0*/  LOP3.LUT R20, R0, 0x3, RZ, 0xc0, !PT ;  /* 0x0000000300147812 */ /* 0x001fd600078ec0ff */
[----:B------:R-:W-:Y:S05]  /*09d0*/  @!P0 BRA `(.L_x_140) ;  /* 0x0000000000d88947 */ /* 0x000fea0003800000 */
[----:B------:R-:W0:Y:S08]  /*09e0*/  LDC.64 R8, c[0x0][0x380] ;  /* 0x0000e000ff087b82 */ /* 0x000e300000000a00 */
[----:B------:R-:W1:Y:S01]  /*09f0*/  LDC.64 R6, c[0x0][0x388] ;  /* 0x0000e200ff067b82 */ /* 0x000e620000000a00 */
[----:B0-----:R-:W-:-:S05]  /*0a00*/  IMAD.WIDE R4, R11, 0x4, R8 ;  /* 0x000000040b047825 */ /* 0x001fca00078e0208 */
[----:B------:R-:W2:Y:S02]  /*0a10*/  LDG.E R27, desc[UR6][R4.64] ;  /* 0x00000006041b7981 */ /* 0x000ea4000c1e1900 */
[----:B--2---:R-:W-:-:S13]  /*0a20*/  ISETP.NE.AND P0, PT, R27, RZ, PT ;  /* 0x000000ff1b00720c */ /* 0x004fda0003f05270 */
[----:B------:R-:W-:-:S05]  /*0a30*/  @P0 IMAD.WIDE R12, R10, 0x4, R8 ;  /* 0x000000040a0c0825 */ /* 0x000fca00078e0208 */
[----:B------:R-:W2:Y:S01]  /*0a40*/  @P0 LDG.E R19, desc[UR6][R12.64] ;  /* 0x000000060c130981 */ /* 0x000ea2000c1e1900 */
[----:B-1----:R-:W-:-:S04]  /*0a50*/  @P0 IMAD.WIDE R14, R10, 0x4, R6 ;  /* 0x000000040a0e0825 */ /* 0x002fc800078e0206 */
[----:B------:R-:W-:Y:S01]  /*0a60*/  IMAD.WIDE R2, R11, 0x4, R6 ;  /* 0x000000040b027825 */ /* 0x000fe200078e0206 */
[----:B--2---:R0:W-:Y:S04]  /*0a70*/  @P0 STG.E desc[UR6][R4.64], R19 ;  /* 0x0000001304000986 */ /* 0x0041e8000c101906 */
[----:B------:R1:W-:Y:S04]  /*0a80*/  @P0 STG.E desc[UR6][R12.64], R27 ;  /* 0x0000001b0c000986 */ /* 0x0003e8000c101906 */
[----:B------:R-:W2:Y:S04]  /*0a90*/  @P0 LDG.E R23, desc[UR6][R14.64] ;  /* 0x000000060e170981 */ /* 0x000ea8000c1e1900 */
[----:B------:R-:W3:Y:S04]  /*0aa0*/  @P0 LDG.E R21, desc[UR6][R2.64] ;  /* 0x0000000602150981 */ /* 0x000ee8000c1e1900 */
[----:B--2---:R2:W-:Y:S04]  /*0ab0*/  @P0 STG.E desc[UR6][R2.64], R23 ;  /* 0x0000001702000986 */ /* 0x0045e8000c101906 */
[----:B---3--:R3:W-:Y:S04]  /*0ac0*/  @P0 STG.E desc[UR6][R14.64], R21 ;  /* 0x000000150e000986 */ /* 0x0087e8000c101906 */
[----:B------:R-:W4:Y:S01]  /*0ad0*/  LDG.E R29, desc[UR6][R4.64+-0x4] ;  /* 0xfffffc06041d7981 */ /* 0x000f22000c1e1900 */
[----:B------:R-:W-:Y:S01]  /*0ae0*/  @P0 VIADD R10, R10, 0xffffffff ;  /* 0xffffffff0a0a0836 */ /* 0x000fe20000000000 */
[----:B----4-:R-:W-:-:S13]  /*0af0*/  ISETP.NE.AND P1, PT, R29, RZ, PT ;  /* 0x000000ff1d00720c */ /* 0x010fda0003f25270 */
[----:B------:R-:W-:-:S05]  /*0b00*/  @P1 IMAD.WIDE R16, R10, 0x4, R8 ;  /* 0x000000040a101825 */ /* 0x000fca00078e0208 */
[----:B------:R-:W4:Y:S01]  /*0b10*/  @P1 LDG.E R25, desc[UR6][R16.64] ;  /* 0x0000000610191981 */ /* 0x000f22000c1e1900 */
[----:B0-----:R-:W-:-:S03]  /*0b20*/  @P1 IMAD.WIDE R18, R10, 0x4, R6 ;  /* 0x000000040a121825 */ /* 0x001fc600078e0206 */
[----:B----4-:R0:W-:Y:S04]  /*0b30*/  @P1 STG.E desc[UR6][R4.64+-0x4], R25 ;  /* 0xfffffc1904001986 */ /* 0x0101e8000c101906 */
[----:B------:R4:W-:Y:S04]  /*0b40*/  @P1 STG.E desc[UR6][R16.64], R29 ;  /* 0x0000001d10001986 */ /* 0x0009e8000c101906 */
[----:B-1----:R-:W5:Y:S04]  /*0b50*/  @P1 LDG.E R27, desc[UR6][R18.64] ;  /* 0x00000006121b1981 */ /* 0x002f68000c1e1900 */
[----:B--2---:R-:W2:Y:S04]  /*0b60*/  @P1 LDG.E R23, desc[UR6][R2.64+-0x4] ;  /* 0xfffffc0602171981 */ /* 0x004ea8000c1e1900 */
[----:B-----5:R-:W-:Y:S04]  /*0b70*/  @P1 STG.E desc[UR6][R2.64+-0x4], R27 ;  /* 0xfffffc1b02001986 */ /* 0x020fe8000c101906 */
[----:B--2---:R1:W-:Y:S04]  /*0b80*/  @P1 STG.E desc[UR6][R18.64], R23 ;  /* 0x0000001712001986 */ /* 0x0043e8000c101906 */
[----:B------:R-:W2:Y:S01]  /*0b90*/  LDG.E R22, desc[UR6][R4.64+-0x8] ;  /* 0xfffff80604167981 */ /* 0x000ea2000c1e1900 */
[----:B------:R-:W-:-:S02]  /*0ba0*/  @P1 IADD3 R10, PT, PT, R10, -0x1, RZ ;  /* 0xffffffff0a0a1810 */ /* 0x000fc40007ffe0ff */
[----:B--2---:R-:W-:-:S13]  /*0bb0*/  ISETP.NE.AND P0, PT, R22, RZ, PT ;  /* 0x000000ff1600720c */ /* 0x004fda0003f05270 */
[----:B------:R-:W-:-:S05]  /*0bc0*/  @P0 IMAD.WIDE R12, R10, 0x4, R8 ;  /* 0x000000040a0c0825 */ /* 0x000fca00078e0208 */
[----:B---3--:R-:W2:Y:S01]  /*0bd0*/  @P0 LDG.E R21, desc[UR6][R12.64] ;  /* 0x000000060c150981 */ /* 0x008ea2000c1e1900 */
[----:B------:R-:W-:-:S03]  /*0be0*/  @P0 IMAD.WIDE R14, R10, 0x4, R6 ;  /* 0x000000040a0e0825 */ /* 0x000fc600078e0206 */
[----:B--2---:R2:W-:Y:S04]  /*0bf0*/  @P0 STG.E desc[UR6][R4.64+-0x8], R21 ;  /* 0xfffff81504000986 */ /* 0x0045e8000c101906 */
[----:B------:R2:W-:Y:S04]  /*0c00*/  @P0 STG.E desc[UR6][R12.64], R22 ;  /* 0x000000160c000986 */ /* 0x0005e8000c101906 */
[----:B0-----:R-:W3:Y:S04]  /*0c10*/  @P0 LDG.E R25, desc[UR6][R14.64] ;  /* 0x000000060e190981 */ /* 0x001ee8000c1e1900 */
[----:B----4-:R-:W4:Y:S04]  /*0c20*/  @P0 LDG.E R17, desc[UR6][R2.64+-0x8] ;  /* 0xfffff80602110981 */ /* 0x010f28000c1e1900 */
[----:B---3--:R2:W-:Y:S04]  /*0c30*/  @P0 STG.E desc[UR6][R2.64+-0x8], R25 ;  /* 0xfffff81902000986 */ /* 0x0085e8000c101906 */
[----:B----4-:R2:W-:Y:S04]  /*0c40*/  @P0 STG.E desc[UR6][R14.64], R17 ;  /* 0x000000110e000986 */ /* 0x0105e8000c101906 */
[----:B-1----:R-:W3:Y:S01]  /*0c50*/  LDG.E R19, desc[UR6][R4.64+-0xc] ;  /* 0xfffff40604137981 */ /* 0x002ee2000c1e1900 */
[----:B------:R-:W-:-:S02]  /*0c60*/  @P0 IADD3 R10, PT, PT, R10, -0x1, RZ ;  /* 0xffffffff0a0a0810 */ /* 0x000fc40007ffe0ff */
[----:B---3--:R-:W-:-:S13]  /*0c70*/  ISETP.NE.AND P1, PT, R19, RZ, PT ;  /* 0x000000ff1300720c */ /* 0x008fda0003f25270 */
[----:B--2---:R-:W-:Y:S05]  /*0c80*/  @!P1 BRA `(.L_x_141) ;  /* 0x0000000000289947 */ /* 0x004fea0003800000 */
[----:B------:R-:W-:-:S05]  /*0c90*/  IMAD.WIDE R8, R10, 0x4, R8 ;  /* 0x000000040a087825 */ /* 0x000fca00078e0208 */
[----:B------:R-:W2:Y:S01]  /*0ca0*/  LDG.E R13, desc[UR6][R8.64] ;  /* 0x00000006080d7981 */ /* 0x000ea2000c1e1900 */
[----:B------:R-:W-:-:S03]  /*0cb0*/  IMAD.WIDE R6, R10, 0x4, R6 ;  /* 0x000000040a067825 */ /* 0x000fc600078e0206 */
[----:B--2---:R0:W-:Y:S04]  /*0cc0*/  STG.E desc[UR6][R4.64+-0xc], R13 ;  /* 0xfffff40d04007986 */ /* 0x0041e8000c101906 */
[----:B------:R0:W-:Y:S04]  /*0cd0*/  STG.E desc[UR6][R8.64], R19 ;  /* 0x0000001308007986 */ /* 0x0001e8000c101906 */
[----:B------:R-:W2:Y:S04]  /*0ce0*/  LDG.E R17, desc[UR6][R6.64] ;  /* 0x0000000606117981 */ /* 0x000ea8000c1e1900 */
[----:B------:R-:W3:Y:S01]  /*0cf0*/  LDG.E R15, desc[UR6][R2.64+-0xc] ;  /* 0xfffff406020f7981 */ /* 0x000ee2000c1e1900 */
[----:B------:R-:W-:-:S03]  /*0d00*/  VIADD R10, R10, 0xffffffff ;  /* 0xffffffff0a0a7836 */ /* 0x000fc60000000000 */
[----:B--2---:R0:W-:Y:S04]  /*0d10*/  STG.E desc[UR6][R2.64+-0xc], R17 ;  /* 0xfffff41102007986 */ /* 0x0041e8000c101906 */
[----:B---3--:R0:W-:Y:S02]  /*0d20*/  STG.E desc[UR6][R6.64], R15 ;  /* 0x0000000f06007986 */ /* 0x0081e4000c101906 */
.L_x_141:
[----:B------:R-:W-:-:S07]  /*0d30*/  IADD3 R11, PT, PT, R11, -0x4, RZ ;  /* 0xfffffffc0b0b7810 */ /* 0x000fce0007ffe0ff */
.L_x_140:
[----:B------:R-:W-:-:S13]  /*0d40*/  ISETP.NE.AND P0, PT, R20, RZ, PT ;  /* 0x000000ff1400720c */ /* 0x000fda0003f05270 */
[----:B------:R-:W-:Y:S05]  /*0d50*/  @!P0 BRA `(.L_x_137) ;  /* 0x0000000000cc8947 */ /* 0x000fea0003800000 */
[----:B------:R-:W-:Y:S02]  /*0d60*/  ISETP.NE.AND P1, PT, R20, 0x1, PT ;  /* 0x000000011400780c */ /* 0x000fe40003f25270 */
[----:B------:R-:W-:-:S04]  /*0d70*/  LOP3.LUT R0, R0, 0x1, RZ, 0xc0, !PT ;  /* 0x0000000100007812 */ /* 0x000fc800078ec0ff */
[----:B------:R-:W-:-:S07]  /*0d80*/  ISETP.NE.U32.AND P0, PT, R0, 0x1, PT ;  /* 0x000000010000780c */ /* 0x000fce0003f05070 */
[----:B------:R-:W-:Y:S06]  /*0d90*/  @!P1 BRA `(.L_x_142) ;  /* 0x0000000000749947 */ /* 0x000fec0003800000 */
[----:B0-----:R-:W0:Y:S08]  /*0da0*/  LDC.64 R8, c[0x0][0x380] ;  /* 0x0000e000ff087b82 */ /* 0x001e300000000a00 */
        /* <DEDUP_REMOVED lines=14> */
[----:B------:R-:W3:Y:S01]  /*0e90*/  LDG.E R27, desc[UR6][R4.64+-0x4] ;  /* 0xfffffc06041b7981 */ /* 0x000ee2000c1e1900 */
[----:B------:R-:W-:-:S02]  /*0ea0*/  @P1 IADD3 R10, PT, PT, R10, -0x1, RZ ;  /* 0xffffffff0a0a1810 */ /* 0x000fc40007ffe0ff */
[----:B---3--:R-:W-:-:S13]  /*0eb0*/  ISETP.NE.AND P2, PT, R27, RZ, PT ;  /* 0x000000ff1b00720c */ /* 0x008fda0003f45270 */
[----:B------:R-:W-:-:S05]  /*0ec0*/  @P2 IMAD.WIDE R8, R10, 0x4, R8 ;  /* 0x000000040a082825 */ /* 0x000fca00078e0208 */
[----:B------:R-:W3:Y:S01]  /*0ed0*/  @P2 LDG.E R23, desc[UR6][R8.64] ;  /* 0x0000000608172981 */ /* 0x000ee2000c1e1900 */
[----:B------:R-:W-:-:S03]  /*0ee0*/  @P2 IMAD.WIDE R6, R10, 0x4, R6 ;  /* 0x000000040a062825 */ /* 0x000fc600078e0206 */
[----:B---3--:R2:W-:Y:S04]  /*0ef0*/  @P2 STG.E desc[UR6][R4.64+-0x4], R23 ;  /* 0xfffffc1704002986 */ /* 0x0085e8000c101906 */
[----:B------:R2:W-:Y:S04]  /*0f00*/  @P2 STG.E desc[UR6][R8.64], R27 ;  /* 0x0000001b08002986 */ /* 0x0005e8000c101906 */
[----:B0-----:R-:W3:Y:S04]  /*0f10*/  @P2 LDG.E R17, desc[UR6][R6.64] ;  /* 0x0000000606112981 */ /* 0x001ee8000c1e1900 */
[----:B-1----:R-:W4:Y:S01]  /*0f20*/  @P2 LDG.E R13, desc[UR6][R2.64+-0x4] ;  /* 0xfffffc06020d2981 */ /* 0x002f22000c1e1900 */
[----:B------:R-:W-:Y:S01]  /*0f30*/  VIADD R11, R11, 0xfffffffe ;  /* 0xfffffffe0b0b7836 */ /* 0x000fe20000000000 */
[----:B------:R-:W-:-:S02]  /*0f40*/  @P2 IADD3 R10, PT, PT, R10, -0x1, RZ ;  /* 0xffffffff0a0a2810 */ /* 0x000fc40007ffe0ff */
[----:B---3--:R2:W-:Y:S04]  /*0f50*/  @P2 STG.E desc[UR6][R2.64+-0x4], R17 ;  /* 0xfffffc1102002986 */ /* 0x0085e8000c101906 */
[----:B----4-:R2:W-:Y:S02]  /*0f60*/  @P2 STG.E desc[UR6][R6.64], R13 ;  /* 0x0000000d06002986 */ /* 0x0105e4000c101906 */
.L_x_142:
[----:B------:R-:W-:Y:S05]  /*0f70*/  @P0 BRA `(.L_x_137) ;  /* 0x0000000000440947 */ /* 0x000fea0003800000 */
[----:B0-2---:R-:W0:Y:S02]  /*0f80*/  LDC.64 R2, c[0x0][0x380] ;  /* 0x0000e000ff027b82 */ /* 0x005e240000000a00 */
[----:B0-----:R-:W-:-:S05]  /*0f90*/  IMAD.WIDE R4, R11, 0x4, R2 ;  /* 0x000000040b047825 */ /* 0x001fca00078e0202 */
[----:B------:R-:W2:Y:S02]  /*0fa0*/  LDG.E R17, desc[UR6][R4.64] ;  /* 0x0000000604117981 */ /* 0x000ea4000c1e1900 */
[----:B--2---:R-:W-:-:S13]  /*0fb0*/  ISETP.NE.AND P0, PT, R17, RZ, PT ;  /* 0x000000ff1100720c */ /* 0x004fda0003f05270 */
[----:B------:R-:W-:Y:S05]  /*0fc0*/  @!P0 BRA `(.L_x_137) ;  /* 0x0000000000308947 */ /* 0x000fea0003800000 */
[C---:B------:R-:W-:Y:S02]  /*0fd0*/  IMAD.WIDE R6, R10.reuse, 0x4, R2 ;  /* 0x000000040a067825 */ /* 0x040fe400078e0202 */
[----:B------:R-:W0:Y:S03]  /*0fe0*/  LDC.64 R2, c[0x0][0x388] ;  /* 0x0000e200ff027b82 */ /* 0x000e260000000a00 */
[----:B------:R-:W2:Y:S01]  /*0ff0*/  LDG.E R13, desc[UR6][R6.64] ;  /* 0x00000006060d7981 */ /* 0x000ea2000c1e1900 */
[----:B0-----:R-:W-:-:S04]  /*1000*/  IMAD.WIDE R8, R10, 0x4, R2 ;  /* 0x000000040a087825 */ /* 0x001fc800078e0202 */
[----:B------:R-:W-:Y:S01]  /*1010*/  IMAD.WIDE R2, R11, 0x4, R2 ;  /* 0x000000040b027825 */ /* 0x000fe200078e0202 */
[----:B--2---:R1:W-:Y:S04]  /*1020*/  STG.E desc[UR6][R4.64], R13 ;  /* 0x0000000d04007986 */ /* 0x0043e8000c101906 */
[----:B------:R1:W-:Y:S04]  /*1030*/  STG.E desc[UR6][R6.64], R17 ;  /* 0x0000001106007986 */ /* 0x0003e8000c101906 */
[----:B------:R-:W2:Y:S04]  /*1040*/  LDG.E R15, desc[UR6][R8.64] ;  /* 0x00000006080f7981 */ /* 0x000ea8000c1e1900 */
[----:B------:R-:W3:Y:S01]  /*1050*/  LDG.E R11, desc[UR6][R2.64] ;  /* 0x00000006020b7981 */ /* 0x000ee2000c1e1900 */
[----:B------:R-:W-:-:S03]  /*1060*/  IADD3 R10, PT, PT, R10, -0x1, RZ ;  /* 0xffffffff0a0a7810 */ /* 0x000fc60007ffe0ff */
[----:B--2---:R1:W-:Y:S04]  /*1070*/  STG.E desc[UR6][R2.64], R15 ;  /* 0x0000000f02007986 */ /* 0x0043e8000c101906 */
[----:B---3--:R1:W-:Y:S02]  /*1080*/  STG.E desc[UR6][R8.64], R11 ;  /* 0x0000000b08007986 */ /* 0x0083e4000c101906 */
.L_x_137:
[----:B------:R-:W3:Y:S01]  /*1090*/  LDCU.64 UR4, c[0x0][0x390] ;  /* 0x00007200ff0477ac */ /* 0x000ee20008000a00 */
[----:B------:R-:W-:Y:S01]  /*10a0*/  SHF.R.S32.HI R0, RZ, 0x1f, R10 ;  /* 0x0000001fff007819 */ /* 0x000fe2000001140a */
[----:B012---:R-:W0:Y:S01]  /*10b0*/  LDC.64 R2, c[0x0][0x398] ;  /* 0x0000e600ff027b82 */ /* 0x007e220000000a00 */
[----:B---3--:R-:W-:-:S04]  /*10c0*/  IADD3 R10, P0, PT, -R10, UR4, RZ ;  /* 0x000000040a0a7c10 */ /* 0x008fc8000ff1e1ff */
[----:B------:R-:W-:-:S06]  /*10d0*/  IADD3.X R11, PT, PT, ~R0, UR5, RZ, P0, !PT ;  /* 0x00000005000b7c10 */ /* 0x000fcc00087fe5ff */
[----:B------:R-:W0:Y:S02]  /*10e0*/  I2F.U64 R11, R10 ;  /* 0x0000000a000b7312 */ /* 0x000e240000301000 */
[----:B0-----:R-:W-:Y:S01]  /*10f0*/  STG.E desc[UR6][R2.64], R11 ;  /* 0x0000000b02007986 */ /* 0x001fe2000c101906 */
[----:B------:R-:W-:Y:S05]  /*1100*/  EXIT ;  /* 0x000000000000794d */ /* 0x000fea0003800000 */
.L_x_143:
        /* <DEDUP_REMOVED lines=15> */
.L_x_150:


//--------------------- .nv.global.init           --------------------------
	.section	.nv.global.init,"aw",@progbits
.nv.global.init:
	.type		$str$8,@object
	.size		$str$8,($str$6 - $str$8)
$str$8:
        /*0000*/ 	.byte	0x0a, 0x00
	.type		$str$6,@object
	.size		$str$6,($str$7 - $str$6)
$str$6:
        /*0002*/ 	.byte	0x20, 0x00
	.type		$str$7,@object
	.size		$str$7,($str$5 - $str$7)
$str$7:
        /*0004*/ 	.byte	0x20, 0x20, 0x25, 0x64, 0x00
	.type		$str$5,@object
	.size		$str$5,($str$4 - $str$5)
$str$5:
        /*0009*/ 	.byte	0x20, 0x25, 0x35, 0x64, 0x20, 0x3a, 0x20, 0x20, 0x20, 0x00
	.type		$str$4,@object
	.size		$str$4,($str$1 - $str$4)
$str$4:
        /*0013*/ 	.byte	0x74, 0x74, 0x74, 0x3a, 0x20, 0x25, 0x64, 0x20, 0x2d, 0x20, 0x25, 0x64, 0x20, 0x0a, 0x00
	.type		$str$1,@object
	.size		$str$1,($str - $str$1)
$str$1:
        /*0022*/ 	.byte	0x2a, 0x2a, 0x2a, 0x20, 0x62, 0x6c, 0x6f, 0x63, 0x6b, 0x44, 0x69, 0x6d, 0x2e, 0x78, 0x20, 0x3d
        /*0032*/ 	.byte	0x20, 0x25, 0x64, 0x20, 0x0a, 0x00
	.type		$str,@object
	.size		$str,($str$2 - $str)
$str:
        /*0038*/ 	.byte	0x2a, 0x2a, 0x2a, 0x20, 0x76, 0x61, 0x6c, 0x5b, 0x25, 0x64, 0x5d, 0x20, 0x3d, 0x20, 0x25, 0x64
        /*0048*/ 	.byte	0x2c, 0x20, 0x70, 0x6f, 0x73, 0x5b, 0x25, 0x64, 0x5d, 0x20, 0x3d, 0x20, 0x25, 0x64, 0x20, 0x0a
        /*0058*/ 	.byte	0x00
	.type		$str$2,@object
	.size		$str$2,($str$3 - $str$2)
$str$2:
        /*0059*/ 	.byte	0x20, 0x20, 0x20, 0x20, 0x2a, 0x20, 0x76, 0x61, 0x6c, 0x5b, 0x25, 0x64, 0x5d, 0x20, 0x3d, 0x20
        /*0069*/ 	.byte	0x25, 0x64, 0x2c, 0x20, 0x70, 0x6f, 0x73, 0x5b, 0x25, 0x64, 0x5d, 0x20, 0x3d, 0x20, 0x25, 0x64
        /*0079*/ 	.byte	0x20, 0x0a, 0x00
	.type		$str$3,@object
	.size		$str$3,(.L_3 - $str$3)
$str$3:
        /*007c*/ 	.byte	0x76, 0x61, 0x6c, 0x5b, 0x25, 0x64, 0x5d, 0x20, 0x3d, 0x20, 0x76, 0x61, 0x6c, 0x5b, 0x25, 0x64
        /*008c*/ 	.byte	0x5d, 0x20, 0x2b, 0x20, 0x76, 0x61, 0x6c, 0x5b, 0x25, 0x64, 0x5d, 0x20, 0x3d, 0x20, 0x25, 0x64
        /*009c*/ 	.byte	0x20, 0x2b, 0x20, 0x25, 0x64, 0x20, 0x3d, 0x20, 0x25, 0x64, 0x20, 0x0a, 0x00
.L_3:


//--------------------- .nv.shared.reserved.0     --------------------------
	.section	.nv.shared.reserved.0,"aw",@nobits
	.weak		__nv_reservedSMEM_offset_0_alias
	.size		__nv_reservedSMEM_offset_0_alias, 0, 64
	.other		__nv_reservedSMEM_offset_0_alias,@"STO_CUDA_RESERVED_SHARED STV_DEFAULT"
__nv_reservedSMEM_offset_0_alias:
	.zero		0
	.zero		64


//--------------------- .nv.constant0._Z3tttPjii  --------------------------
	.section	.nv.constant0._Z3tttPjii,"a",@progbits
	.sectionflags	@""
	.align	4
.nv.constant0._Z3tttPjii:
	.zero		912


//--------------------- .nv.constant0._Z4scanPji  --------------------------
	.section	.nv.constant0._Z4scanPji,"a",@progbits
	.sectionflags	@""
	.align	4
.nv.constant0._Z4scanPji:
	.zero		908


//--------------------- .nv.constant0._Z4summPjS_imPf --------------------------
	.section	.nv.constant0._Z4summPjS_imPf,"a",@progbits
	.sectionflags	@""
	.align	4
.nv.constant0._Z4summPjS_imPf:
	.zero		936


//--------------------- .nv.constant0._Z5abovePjS_mPf --------------------------
	.section	.nv.constant0._Z5abovePjS_mPf,"a",@progbits
	.sectionflags	@""
	.align	4
.nv.constant0._Z5abovePjS_mPf:
	.zero		928


//--------------------- .nv.constant0._Z3mmmPjS_imPf --------------------------
	.section	.nv.constant0._Z3mmmPjS_imPf,"a",@progbits
	.sectionflags	@""
	.align	4
.nv.constant0._Z3mmmPjS_imPf:
	.zero		936


//--------------------- .nv.constant0._Z2mmPjS_mPf --------------------------
	.section	.nv.constant0._Z2mmPjS_mPf,"a",@progbits
	.sectionflags	@""
	.align	4
.nv.constant0._Z2mmPjS_mPf:
	.zero		928


//--------------------- .nv.constant0._Z4compPjS_mPf --------------------------
	.section	.nv.constant0._Z4compPjS_mPf,"a",@progbits
	.sectionflags	@""
	.align	4
.nv.constant0._Z4compPjS_mPf:
	.zero		928


//--------------------- SYMBOLS --------------------------

	.type		.nv.reservedSmem.offset0,@object
	.size		.nv.reservedSmem.offset0,0x4
	.type		vprintf,@function
